//
// Generated by NVIDIA NVVM Compiler
//
// Compiler Build ID: CL-36424714
// Cuda compilation tools, release 13.0, V13.0.88
// Based on NVVM 20.0.0
//

.version 9.0
.target sm_100
.address_size 64

	// .globl	_Z16initRandomStatesP17curandStateXORWOWj
.global .align 4 .b8 precalc_xorwow_matrix[102400];
.global .align 4 .b8 precalc_xorwow_offset_matrix[102400];
.global .align 4 .b8 mrg32k3aM1[2304];
.global .align 4 .b8 mrg32k3aM2[2304];
.global .align 4 .b8 mrg32k3aM1SubSeq[2016];
.global .align 4 .b8 mrg32k3aM2SubSeq[2016];
.global .align 4 .b8 mrg32k3aM1Seq[2304];
.global .align 4 .b8 mrg32k3aM2Seq[2304];
.const .align 8 .b8 __cr_lgamma_table[72];

.visible .entry _Z16initRandomStatesP17curandStateXORWOWj(
	.param .u64 .ptr .align 1 _Z16initRandomStatesP17curandStateXORWOWj_param_0,
	.param .u32 _Z16initRandomStatesP17curandStateXORWOWj_param_1
)
{
	.reg .pred 	%p<25>;
	.reg .b32 	%r<409>;
	.reg .b64 	%rd<18>;

	ld.param.u64 	%rd8, [_Z16initRandomStatesP17curandStateXORWOWj_param_0];
	ld.param.u32 	%r183, [_Z16initRandomStatesP17curandStateXORWOWj_param_1];
	mov.u32 	%r184, %ctaid.x;
	mov.u32 	%r185, %ntid.x;
	mov.u32 	%r186, %tid.x;
	mad.lo.s32 	%r1, %r184, %r185, %r186;
	setp.gt.s32 	%p1, %r1, 4999999;
	@%p1 bra 	$L__BB0_44;
	cvta.to.global.u64 	%rd9, %rd8;
	cvt.s64.s32 	%rd17, %r1;
	mul.wide.s32 	%rd10, %r1, 48;
	add.s64 	%rd2, %rd9, %rd10;
	xor.b32  	%r187, %r183, -1429050551;
	mul.lo.s32 	%r188, %r187, 1099087573;
	add.s32 	%r189, %r188, -638133224;
	add.s32 	%r190, %r188, 123456789;
	st.global.v2.u32 	[%rd2], {%r189, %r190};
	xor.b32  	%r191, %r188, 362436069;
	mov.b32 	%r192, -123459836;
	st.global.v2.u32 	[%rd2+8], {%r191, %r192};
	add.s32 	%r193, %r188, 5783321;
	mov.b32 	%r194, -589760388;
	st.global.v2.u32 	[%rd2+16], {%r194, %r193};
	setp.eq.s32 	%p2, %r1, 0;
	@%p2 bra 	$L__BB0_43;
	mov.b32 	%r315, 0;
	mov.u64 	%rd12, precalc_xorwow_matrix;
$L__BB0_3:
	and.b64  	%rd4, %rd17, 3;
	setp.eq.s64 	%p3, %rd4, 0;
	@%p3 bra 	$L__BB0_42;
	mul.wide.u32 	%rd11, %r315, 3200;
	add.s64 	%rd5, %rd12, %rd11;
	cvt.u32.u64 	%r3, %rd4;
	mov.b32 	%r316, 0;
$L__BB0_5:
	mov.b32 	%r329, 0;
	mov.u32 	%r330, %r329;
	mov.u32 	%r331, %r329;
	mov.u32 	%r332, %r329;
	mov.u32 	%r333, %r329;
	mov.u32 	%r322, %r329;
$L__BB0_6:
	mul.wide.u32 	%rd13, %r322, 4;
	add.s64 	%rd14, %rd2, %rd13;
	ld.global.u32 	%r11, [%rd14+4];
	shl.b32 	%r12, %r322, 5;
	mov.b32 	%r328, 0;
$L__BB0_7:
	.pragma "nounroll";
	shr.u32 	%r199, %r11, %r328;
	and.b32  	%r200, %r199, 1;
	setp.eq.b32 	%p4, %r200, 1;
	not.pred 	%p5, %p4;
	add.s32 	%r201, %r12, %r328;
	mul.lo.s32 	%r202, %r201, 5;
	mul.wide.u32 	%rd15, %r202, 4;
	add.s64 	%rd6, %rd5, %rd15;
	@%p5 bra 	$L__BB0_9;
	ld.global.u32 	%r203, [%rd6];
	xor.b32  	%r333, %r333, %r203;
	ld.global.u32 	%r204, [%rd6+4];
	xor.b32  	%r332, %r332, %r204;
	ld.global.u32 	%r205, [%rd6+8];
	xor.b32  	%r331, %r331, %r205;
	ld.global.u32 	%r206, [%rd6+12];
	xor.b32  	%r330, %r330, %r206;
	ld.global.u32 	%r207, [%rd6+16];
	xor.b32  	%r329, %r329, %r207;
$L__BB0_9:
	and.b32  	%r209, %r199, 2;
	setp.eq.s32 	%p6, %r209, 0;
	@%p6 bra 	$L__BB0_11;
	ld.global.u32 	%r210, [%rd6+20];
	xor.b32  	%r333, %r333, %r210;
	ld.global.u32 	%r211, [%rd6+24];
	xor.b32  	%r332, %r332, %r211;
	ld.global.u32 	%r212, [%rd6+28];
	xor.b32  	%r331, %r331, %r212;
	ld.global.u32 	%r213, [%rd6+32];
	xor.b32  	%r330, %r330, %r213;
	ld.global.u32 	%r214, [%rd6+36];
	xor.b32  	%r329, %r329, %r214;
$L__BB0_11:
	and.b32  	%r216, %r199, 4;
	setp.eq.s32 	%p7, %r216, 0;
	@%p7 bra 	$L__BB0_13;
	ld.global.u32 	%r217, [%rd6+40];
	xor.b32  	%r333, %r333, %r217;
	ld.global.u32 	%r218, [%rd6+44];
	xor.b32  	%r332, %r332, %r218;
	ld.global.u32 	%r219, [%rd6+48];
	xor.b32  	%r331, %r331, %r219;
	ld.global.u32 	%r220, [%rd6+52];
	xor.b32  	%r330, %r330, %r220;
	ld.global.u32 	%r221, [%rd6+56];
	xor.b32  	%r329, %r329, %r221;
$L__BB0_13:
	and.b32  	%r223, %r199, 8;
	setp.eq.s32 	%p8, %r223, 0;
	@%p8 bra 	$L__BB0_15;
	ld.global.u32 	%r224, [%rd6+60];
	xor.b32  	%r333, %r333, %r224;
	ld.global.u32 	%r225, [%rd6+64];
	xor.b32  	%r332, %r332, %r225;
	ld.global.u32 	%r226, [%rd6+68];
	xor.b32  	%r331, %r331, %r226;
	ld.global.u32 	%r227, [%rd6+72];
	xor.b32  	%r330, %r330, %r227;
	ld.global.u32 	%r228, [%rd6+76];
	xor.b32  	%r329, %r329, %r228;
$L__BB0_15:
	and.b32  	%r230, %r199, 16;
	setp.eq.s32 	%p9, %r230, 0;
	@%p9 bra 	$L__BB0_17;
	ld.global.u32 	%r231, [%rd6+80];
	xor.b32  	%r333, %r333, %r231;
	ld.global.u32 	%r232, [%rd6+84];
	xor.b32  	%r332, %r332, %r232;
	ld.global.u32 	%r233, [%rd6+88];
	xor.b32  	%r331, %r331, %r233;
	ld.global.u32 	%r234, [%rd6+92];
	xor.b32  	%r330, %r330, %r234;
	ld.global.u32 	%r235, [%rd6+96];
	xor.b32  	%r329, %r329, %r235;
$L__BB0_17:
	and.b32  	%r237, %r199, 32;
	setp.eq.s32 	%p10, %r237, 0;
	@%p10 bra 	$L__BB0_19;
	ld.global.u32 	%r238, [%rd6+100];
	xor.b32  	%r333, %r333, %r238;
	ld.global.u32 	%r239, [%rd6+104];
	xor.b32  	%r332, %r332, %r239;
	ld.global.u32 	%r240, [%rd6+108];
	xor.b32  	%r331, %r331, %r240;
	ld.global.u32 	%r241, [%rd6+112];
	xor.b32  	%r330, %r330, %r241;
	ld.global.u32 	%r242, [%rd6+116];
	xor.b32  	%r329, %r329, %r242;
$L__BB0_19:
	and.b32  	%r244, %r199, 64;
	setp.eq.s32 	%p11, %r244, 0;
	@%p11 bra 	$L__BB0_21;
	ld.global.u32 	%r245, [%rd6+120];
	xor.b32  	%r333, %r333, %r245;
	ld.global.u32 	%r246, [%rd6+124];
	xor.b32  	%r332, %r332, %r246;
	ld.global.u32 	%r247, [%rd6+128];
	xor.b32  	%r331, %r331, %r247;
	ld.global.u32 	%r248, [%rd6+132];
	xor.b32  	%r330, %r330, %r248;
	ld.global.u32 	%r249, [%rd6+136];
	xor.b32  	%r329, %r329, %r249;
$L__BB0_21:
	and.b32  	%r251, %r199, 128;
	setp.eq.s32 	%p12, %r251, 0;
	@%p12 bra 	$L__BB0_23;
	ld.global.u32 	%r252, [%rd6+140];
	xor.b32  	%r333, %r333, %r252;
	ld.global.u32 	%r253, [%rd6+144];
	xor.b32  	%r332, %r332, %r253;
	ld.global.u32 	%r254, [%rd6+148];
	xor.b32  	%r331, %r331, %r254;
	ld.global.u32 	%r255, [%rd6+152];
	xor.b32  	%r330, %r330, %r255;
	ld.global.u32 	%r256, [%rd6+156];
	xor.b32  	%r329, %r329, %r256;
$L__BB0_23:
	and.b32  	%r258, %r199, 256;
	setp.eq.s32 	%p13, %r258, 0;
	@%p13 bra 	$L__BB0_25;
	ld.global.u32 	%r259, [%rd6+160];
	xor.b32  	%r333, %r333, %r259;
	ld.global.u32 	%r260, [%rd6+164];
	xor.b32  	%r332, %r332, %r260;
	ld.global.u32 	%r261, [%rd6+168];
	xor.b32  	%r331, %r331, %r261;
	ld.global.u32 	%r262, [%rd6+172];
	xor.b32  	%r330, %r330, %r262;
	ld.global.u32 	%r263, [%rd6+176];
	xor.b32  	%r329, %r329, %r263;
$L__BB0_25:
	and.b32  	%r265, %r199, 512;
	setp.eq.s32 	%p14, %r265, 0;
	@%p14 bra 	$L__BB0_27;
	ld.global.u32 	%r266, [%rd6+180];
	xor.b32  	%r333, %r333, %r266;
	ld.global.u32 	%r267, [%rd6+184];
	xor.b32  	%r332, %r332, %r267;
	ld.global.u32 	%r268, [%rd6+188];
	xor.b32  	%r331, %r331, %r268;
	ld.global.u32 	%r269, [%rd6+192];
	xor.b32  	%r330, %r330, %r269;
	ld.global.u32 	%r270, [%rd6+196];
	xor.b32  	%r329, %r329, %r270;
$L__BB0_27:
	and.b32  	%r272, %r199, 1024;
	setp.eq.s32 	%p15, %r272, 0;
	@%p15 bra 	$L__BB0_29;
	ld.global.u32 	%r273, [%rd6+200];
	xor.b32  	%r333, %r333, %r273;
	ld.global.u32 	%r274, [%rd6+204];
	xor.b32  	%r332, %r332, %r274;
	ld.global.u32 	%r275, [%rd6+208];
	xor.b32  	%r331, %r331, %r275;
	ld.global.u32 	%r276, [%rd6+212];
	xor.b32  	%r330, %r330, %r276;
	ld.global.u32 	%r277, [%rd6+216];
	xor.b32  	%r329, %r329, %r277;
$L__BB0_29:
	and.b32  	%r279, %r199, 2048;
	setp.eq.s32 	%p16, %r279, 0;
	@%p16 bra 	$L__BB0_31;
	ld.global.u32 	%r280, [%rd6+220];
	xor.b32  	%r333, %r333, %r280;
	ld.global.u32 	%r281, [%rd6+224];
	xor.b32  	%r332, %r332, %r281;
	ld.global.u32 	%r282, [%rd6+228];
	xor.b32  	%r331, %r331, %r282;
	ld.global.u32 	%r283, [%rd6+232];
	xor.b32  	%r330, %r330, %r283;
	ld.global.u32 	%r284, [%rd6+236];
	xor.b32  	%r329, %r329, %r284;
$L__BB0_31:
	and.b32  	%r286, %r199, 4096;
	setp.eq.s32 	%p17, %r286, 0;
	@%p17 bra 	$L__BB0_33;
	ld.global.u32 	%r287, [%rd6+240];
	xor.b32  	%r333, %r333, %r287;
	ld.global.u32 	%r288, [%rd6+244];
	xor.b32  	%r332, %r332, %r288;
	ld.global.u32 	%r289, [%rd6+248];
	xor.b32  	%r331, %r331, %r289;
	ld.global.u32 	%r290, [%rd6+252];
	xor.b32  	%r330, %r330, %r290;
	ld.global.u32 	%r291, [%rd6+256];
	xor.b32  	%r329, %r329, %r291;
$L__BB0_33:
	and.b32  	%r293, %r199, 8192;
	setp.eq.s32 	%p18, %r293, 0;
	@%p18 bra 	$L__BB0_35;
	ld.global.u32 	%r294, [%rd6+260];
	xor.b32  	%r333, %r333, %r294;
	ld.global.u32 	%r295, [%rd6+264];
	xor.b32  	%r332, %r332, %r295;
	ld.global.u32 	%r296, [%rd6+268];
	xor.b32  	%r331, %r331, %r296;
	ld.global.u32 	%r297, [%rd6+272];
	xor.b32  	%r330, %r330, %r297;
	ld.global.u32 	%r298, [%rd6+276];
	xor.b32  	%r329, %r329, %r298;
$L__BB0_35:
	and.b32  	%r300, %r199, 16384;
	setp.eq.s32 	%p19, %r300, 0;
	@%p19 bra 	$L__BB0_37;
	ld.global.u32 	%r301, [%rd6+280];
	xor.b32  	%r333, %r333, %r301;
	ld.global.u32 	%r302, [%rd6+284];
	xor.b32  	%r332, %r332, %r302;
	ld.global.u32 	%r303, [%rd6+288];
	xor.b32  	%r331, %r331, %r303;
	ld.global.u32 	%r304, [%rd6+292];
	xor.b32  	%r330, %r330, %r304;
	ld.global.u32 	%r305, [%rd6+296];
	xor.b32  	%r329, %r329, %r305;
$L__BB0_37:
	and.b32  	%r307, %r199, 32768;
	setp.eq.s32 	%p20, %r307, 0;
	@%p20 bra 	$L__BB0_39;
	ld.global.u32 	%r308, [%rd6+300];
	xor.b32  	%r333, %r333, %r308;
	ld.global.u32 	%r309, [%rd6+304];
	xor.b32  	%r332, %r332, %r309;
	ld.global.u32 	%r310, [%rd6+308];
	xor.b32  	%r331, %r331, %r310;
	ld.global.u32 	%r311, [%rd6+312];
	xor.b32  	%r330, %r330, %r311;
	ld.global.u32 	%r312, [%rd6+316];
	xor.b32  	%r329, %r329, %r312;
$L__BB0_39:
	add.s32 	%r328, %r328, 16;
	setp.ne.s32 	%p21, %r328, 32;
	@%p21 bra 	$L__BB0_7;
	mad.lo.s32 	%r313, %r322, -31, %r12;
	add.s32 	%r322, %r313, 1;
	setp.ne.s32 	%p22, %r322, 5;
	@%p22 bra 	$L__BB0_6;
	st.global.u32 	[%rd2+4], %r333;
	st.global.u32 	[%rd2+8], %r332;
	st.global.u32 	[%rd2+12], %r331;
	st.global.u32 	[%rd2+16], %r330;
	st.global.u32 	[%rd2+20], %r329;
	add.s32 	%r316, %r316, 1;
	setp.lt.u32 	%p23, %r316, %r3;
	@%p23 bra 	$L__BB0_5;
$L__BB0_42:
	shr.u64 	%rd7, %rd17, 2;
	add.s32 	%r315, %r315, 1;
	setp.gt.u64 	%p24, %rd17, 3;
	mov.u64 	%rd17, %rd7;
	@%p24 bra 	$L__BB0_3;
$L__BB0_43:
	mov.b32 	%r314, 0;
	st.global.v2.u32 	[%rd2+24], {%r314, %r314};
	st.global.u32 	[%rd2+32], %r314;
	mov.b64 	%rd16, 0;
	st.global.u64 	[%rd2+40], %rd16;
$L__BB0_44:
	ret;

}
	// .globl	_Z16MonteCarloKernelPfffffS_P17curandStateXORWOW
.visible .entry _Z16MonteCarloKernelPfffffS_P17curandStateXORWOW(
	.param .u64 .ptr .align 1 _Z16MonteCarloKernelPfffffS_P17curandStateXORWOW_param_0,
	.param .f32 _Z16MonteCarloKernelPfffffS_P17curandStateXORWOW_param_1,
	.param .f32 _Z16MonteCarloKernelPfffffS_P17curandStateXORWOW_param_2,
	.param .f32 _Z16MonteCarloKernelPfffffS_P17curandStateXORWOW_param_3,
	.param .f32 _Z16MonteCarloKernelPfffffS_P17curandStateXORWOW_param_4,
	.param .u64 .ptr .align 1 _Z16MonteCarloKernelPfffffS_P17curandStateXORWOW_param_5,
	.param .u64 .ptr .align 1 _Z16MonteCarloKernelPfffffS_P17curandStateXORWOW_param_6
)
{
	.reg .pred 	%p<7>;
	.reg .b32 	%r<60>;
	.reg .b32 	%f<80>;
	.reg .b64 	%rd<13>;
	.reg .b64 	%fd<2>;

	ld.param.u64 	%rd5, [_Z16MonteCarloKernelPfffffS_P17curandStateXORWOW_param_0];
	ld.param.f32 	%f11, [_Z16MonteCarloKernelPfffffS_P17curandStateXORWOW_param_2];
	ld.param.f32 	%f12, [_Z16MonteCarloKernelPfffffS_P17curandStateXORWOW_param_3];
	ld.param.f32 	%f13, [_Z16MonteCarloKernelPfffffS_P17curandStateXORWOW_param_4];
	ld.param.u64 	%rd6, [_Z16MonteCarloKernelPfffffS_P17curandStateXORWOW_param_5];
	ld.param.u64 	%rd7, [_Z16MonteCarloKernelPfffffS_P17curandStateXORWOW_param_6];
	mov.u32 	%r24, %ctaid.x;
	mov.u32 	%r1, %ntid.x;
	mov.u32 	%r25, %tid.x;
	mad.lo.s32 	%r52, %r24, %r1, %r25;
	setp.gt.s32 	%p1, %r52, 4999999;
	@%p1 bra 	$L__BB1_6;
	mul.f32 	%f14, %f13, 0f3F000000;
	mul.f32 	%f15, %f13, %f14;
	sub.f32 	%f16, %f12, %f15;
	mul.f32 	%f1, %f11, %f16;
	sqrt.rn.f32 	%f17, %f11;
	mul.f32 	%f2, %f13, %f17;
	neg.f32 	%f18, %f12;
	mul.f32 	%f19, %f11, %f18;
	fma.rn.f32 	%f20, %f19, 0f3BBB989D, 0f3F000000;
	cvt.sat.f32.f32 	%f21, %f20;
	mov.f32 	%f22, 0f4B400001;
	mov.f32 	%f23, 0f437C0000;
	fma.rm.f32 	%f24, %f21, %f23, %f22;
	add.f32 	%f25, %f24, 0fCB40007F;
	neg.f32 	%f26, %f25;
	fma.rn.f32 	%f27, %f19, 0f3FB8AA3B, %f26;
	fma.rn.f32 	%f28, %f19, 0f32A57060, %f27;
	mov.b32 	%r26, %f24;
	shl.b32 	%r27, %r26, 23;
	mov.b32 	%f29, %r27;
	ex2.approx.ftz.f32 	%f30, %f28;
	mul.f32 	%f3, %f30, %f29;
	mov.u32 	%r28, %nctaid.x;
	mul.lo.s32 	%r3, %r1, %r28;
	cvta.to.global.u64 	%rd1, %rd7;
	cvta.to.global.u64 	%rd2, %rd5;
	cvta.to.global.u64 	%rd3, %rd6;
$L__BB1_2:
	mul.wide.s32 	%rd8, %r52, 48;
	add.s64 	%rd4, %rd1, %rd8;
	ld.global.v2.u32 	{%r59, %r6}, [%rd4];
	ld.global.v2.u32 	{%r7, %r58}, [%rd4+8];
	ld.global.v2.u32 	{%r57, %r56}, [%rd4+16];
	ld.global.v2.u32 	{%r11, %r12}, [%rd4+24];
	ld.global.f64 	%fd1, [%rd4+40];
	mul.wide.s32 	%rd9, %r52, 4;
	add.s64 	%rd10, %rd2, %rd9;
	ld.global.f32 	%f4, [%rd10];
	setp.eq.s32 	%p2, %r11, 1;
	@%p2 bra 	$L__BB1_4;
	shr.u32 	%r30, %r6, 2;
	xor.b32  	%r31, %r30, %r6;
	shl.b32 	%r32, %r56, 4;
	shl.b32 	%r33, %r31, 1;
	xor.b32  	%r34, %r32, %r33;
	xor.b32  	%r35, %r34, %r56;
	xor.b32  	%r55, %r35, %r31;
	add.s32 	%r36, %r59, %r55;
	add.s32 	%r37, %r36, 362437;
	shr.u32 	%r38, %r7, 2;
	xor.b32  	%r39, %r38, %r7;
	shl.b32 	%r40, %r55, 4;
	shl.b32 	%r41, %r39, 1;
	xor.b32  	%r42, %r41, %r40;
	xor.b32  	%r43, %r42, %r39;
	xor.b32  	%r54, %r43, %r55;
	add.s32 	%r59, %r59, 724874;
	add.s32 	%r44, %r54, %r59;
	cvt.rn.f32.u32 	%f31, %r37;
	fma.rn.f32 	%f32, %f31, 0f2F800000, 0f2F000000;
	cvt.rn.f32.u32 	%f33, %r44;
	fma.rn.f32 	%f34, %f33, 0f30C90FDB, 0f30490FDB;
	setp.lt.f32 	%p3, %f32, 0f00800000;
	mul.f32 	%f35, %f32, 0f4B000000;
	selp.f32 	%f36, %f35, %f32, %p3;
	selp.f32 	%f37, 0fC1B80000, 0f00000000, %p3;
	mov.b32 	%r45, %f36;
	add.s32 	%r46, %r45, -1059760811;
	and.b32  	%r47, %r46, -8388608;
	sub.s32 	%r48, %r45, %r47;
	mov.b32 	%f38, %r48;
	cvt.rn.f32.s32 	%f39, %r47;
	fma.rn.f32 	%f40, %f39, 0f34000000, %f37;
	add.f32 	%f41, %f38, 0fBF800000;
	fma.rn.f32 	%f42, %f41, 0fBE055027, 0f3E1039F6;
	fma.rn.f32 	%f43, %f42, %f41, 0fBDF8CDCC;
	fma.rn.f32 	%f44, %f43, %f41, 0f3E0F2955;
	fma.rn.f32 	%f45, %f44, %f41, 0fBE2AD8B9;
	fma.rn.f32 	%f46, %f45, %f41, 0f3E4CED0B;
	fma.rn.f32 	%f47, %f46, %f41, 0fBE7FFF22;
	fma.rn.f32 	%f48, %f47, %f41, 0f3EAAAA78;
	fma.rn.f32 	%f49, %f48, %f41, 0fBF000000;
	mul.f32 	%f50, %f41, %f49;
	fma.rn.f32 	%f51, %f50, %f41, %f41;
	fma.rn.f32 	%f52, %f40, 0f3F317218, %f51;
	setp.gt.u32 	%p4, %r45, 2139095039;
	fma.rn.f32 	%f53, %f36, 0f7F800000, 0f7F800000;
	selp.f32 	%f54, %f53, %f52, %p4;
	setp.eq.f32 	%p5, %f36, 0f00000000;
	mul.f32 	%f55, %f54, 0fC0000000;
	selp.f32 	%f56, 0f7F800000, %f55, %p5;
	sqrt.rn.f32 	%f57, %f56;
	sin.approx.f32 	%f58, %f34;
	cos.approx.f32 	%f59, %f34;
	mul.f32 	%f79, %f57, %f58;
	mul.f32 	%f78, %f57, %f59;
	mov.b32 	%r53, 1;
	bra.uni 	$L__BB1_5;
$L__BB1_4:
	ld.global.f32 	%f78, [%rd4+32];
	mov.b32 	%r53, 0;
	mov.u32 	%r54, %r56;
	mov.u32 	%r55, %r57;
	mov.u32 	%r56, %r58;
	mov.u32 	%r57, %r7;
	mov.u32 	%r58, %r6;
	mov.f32 	%f79, %f78;
$L__BB1_5:
	ld.param.f32 	%f77, [_Z16MonteCarloKernelPfffffS_P17curandStateXORWOW_param_1];
	fma.rn.f32 	%f60, %f2, %f79, %f1;
	fma.rn.f32 	%f61, %f60, 0f3BBB989D, 0f3F000000;
	cvt.sat.f32.f32 	%f62, %f61;
	mov.f32 	%f63, 0f4B400001;
	mov.f32 	%f64, 0f437C0000;
	fma.rm.f32 	%f65, %f62, %f64, %f63;
	add.f32 	%f66, %f65, 0fCB40007F;
	neg.f32 	%f67, %f66;
	fma.rn.f32 	%f68, %f60, 0f3FB8AA3B, %f67;
	fma.rn.f32 	%f69, %f60, 0f32A57060, %f68;
	mov.b32 	%r50, %f65;
	shl.b32 	%r51, %r50, 23;
	mov.b32 	%f70, %r51;
	ex2.approx.ftz.f32 	%f71, %f69;
	mul.f32 	%f72, %f71, %f70;
	mul.f32 	%f73, %f4, %f72;
	sub.f32 	%f74, %f73, %f77;
	max.f32 	%f75, %f74, 0f00000000;
	mul.f32 	%f76, %f3, %f75;
	mul.wide.s32 	%rd11, %r52, 4;
	add.s64 	%rd12, %rd3, %rd11;
	st.global.f32 	[%rd12], %f76;
	st.global.v2.u32 	[%rd4], {%r59, %r58};
	st.global.v2.u32 	[%rd4+8], {%r57, %r56};
	st.global.v2.u32 	[%rd4+16], {%r55, %r54};
	st.global.v2.u32 	[%rd4+24], {%r53, %r12};
	st.global.f32 	[%rd4+32], %f78;
	st.global.f64 	[%rd4+40], %fd1;
	add.s32 	%r52, %r52, %r3;
	setp.lt.s32 	%p6, %r52, 5000000;
	@%p6 bra 	$L__BB1_2;
$L__BB1_6:
	ret;

}


// ===== COMPILED SASS (sm_100) =====

	.target	sm_100

	.elftype	@"ET_EXEC"


//--------------------- .note.nv.tkinfo           --------------------------
	.section	.note.nv.tkinfo,"",@"SHT_NOTE"
	.sectionflags	@"SHF_NOTE_NV_TKINFO"
	.tkinfo
        /*0018*/ 	.word	0x00000002
        /*0030*/ 	.string	""
        /*0030*/ 	.string	"ptxas"
        /*0030*/ 	.string	"Cuda compilation tools, release 13.0, V13.0.88"
        /*0030*/ 	.string	"Build cuda_13.0.r13.0/compiler.36424714_0"
        /*0030*/ 	.string	"-arch sm_100 -m 64 "



//--------------------- .note.nv.cuinfo           --------------------------
	.section	.note.nv.cuinfo,"",@"SHT_NOTE"
	.sectionflags	@"SHF_NOTE_NV_CUINFO"
        /*0018*/ 	.short	0x0002
        /*001a*/ 	.short	0x0064
        /*001c*/ 	.short	0x0082
	.zero		2


//--------------------- .nv.info                  --------------------------
	.section	.nv.info,"",@"SHT_CUDA_INFO"
	.align	4


	//----- nvinfo : EIATTR_REGCOUNT
	.align		4
        /*0000*/ 	.byte	0x04, 0x2f
        /*0002*/ 	.short	(.L_10 - .L_9)
	.align		4
.L_9:
        /*0004*/ 	.word	index@(_Z16initRandomStatesP17curandStateXORWOWj)
        /*0008*/ 	.word	0x0000001f


	//----- nvinfo : EIATTR_FRAME_SIZE
	.align		4
.L_10:
        /*000c*/ 	.byte	0x04, 0x11
        /*000e*/ 	.short	(.L_12 - .L_11)
	.align		4
.L_11:
        /*0010*/ 	.word	index@(_Z16initRandomStatesP17curandStateXORWOWj)
        /*0014*/ 	.word	0x00000000


	//----- nvinfo : EIATTR_REGCOUNT
	.align		4
.L_12:
        /*0018*/ 	.byte	0x04, 0x2f
        /*001a*/ 	.short	(.L_14 - .L_13)
	.align		4
.L_13:
        /*001c*/ 	.word	index@(_Z16MonteCarloKernelPfffffS_P17curandStateXORWOW)
        /*0020*/ 	.word	0x00000020


	//----- nvinfo : EIATTR_FRAME_SIZE
	.align		4
.L_14:
        /*0024*/ 	.byte	0x04, 0x11
        /*0026*/ 	.short	(.L_16 - .L_15)
	.align		4
.L_15:
        /*0028*/ 	.word	index@($__internal_0_$__cuda_sm20_sqrt_rn_f32_slowpath)
        /*002c*/ 	.word	0x00000000


	//----- nvinfo : EIATTR_FRAME_SIZE
	.align		4
.L_16:
        /*0030*/ 	.byte	0x04, 0x11
        /*0032*/ 	.short	(.L_18 - .L_17)
	.align		4
.L_17:
        /*0034*/ 	.word	index@(_Z16MonteCarloKernelPfffffS_P17curandStateXORWOW)
        /*0038*/ 	.word	0x00000000


	//----- nvinfo : EIATTR_MIN_STACK_SIZE
	.align		4
.L_18:
        /*003c*/ 	.byte	0x04, 0x12
        /*003e*/ 	.short	(.L_20 - .L_19)
	.align		4
.L_19:
        /*0040*/ 	.word	index@(_Z16MonteCarloKernelPfffffS_P17curandStateXORWOW)
        /*0044*/ 	.word	0x00000000


	//----- nvinfo : EIATTR_MIN_STACK_SIZE
	.align		4
.L_20:
        /*0048*/ 	.byte	0x04, 0x12
        /*004a*/ 	.short	(.L_22 - .L_21)
	.align		4
.L_21:
        /*004c*/ 	.word	index@(_Z16initRandomStatesP17curandStateXORWOWj)
        /*0050*/ 	.word	0x00000000
.L_22:


//--------------------- .nv.compat                --------------------------
	.section	.nv.compat,"",@"SHT_CUDA_COMPAT_INFO"
	.align	4
        /*0000*/ 	.byte	0x02, 0x09, 0x00, 0x00, 0x02, 0x02, 0x01, 0x00, 0x02, 0x05, 0x05, 0x00, 0x03, 0x07, 0x01, 0x01
        /*0010*/ 	.byte	0x02, 0x03, 0x00, 0x00, 0x02, 0x06, 0x01, 0x00, 0x04, 0x0b, 0x08, 0x00, 0x01, 0x00, 0x00, 0x00
        /*0020*/ 	.byte	0x00, 0x00, 0x00, 0x00


//--------------------- .nv.info._Z16MonteCarloKernelPfffffS_P17curandStateXORWOW --------------------------
	.section	.nv.info._Z16MonteCarloKernelPfffffS_P17curandStateXORWOW,"",@"SHT_CUDA_INFO"
	.sectionflags	@""
	.align	4


	//----- nvinfo : EIATTR_CUDA_API_VERSION
	.align		4
        /*0000*/ 	.byte	0x04, 0x37
        /*0002*/ 	.short	(.L_24 - .L_23)
.L_23:
        /*0004*/ 	.word	0x00000082


	//----- nvinfo : EIATTR_KPARAM_INFO
	.align		4
.L_24:
        /*0008*/ 	.byte	0x04, 0x17
        /*000a*/ 	.short	(.L_26 - .L_25)
.L_25:
        /*000c*/ 	.word	0x00000000
        /*0010*/ 	.short	0x0006
        /*0012*/ 	.short	0x0020
        /*0014*/ 	.byte	0x00, 0xf5, 0x21, 0x00


	//----- nvinfo : EIATTR_KPARAM_INFO
	.align		4
.L_26:
        /*0018*/ 	.byte	0x04, 0x17
        /*001a*/ 	.short	(.L_28 - .L_27)
.L_27:
        /*001c*/ 	.word	0x00000000
        /*0020*/ 	.short	0x0005
        /*0022*/ 	.short	0x0018
        /*0024*/ 	.byte	0x00, 0xf5, 0x21, 0x00


	//----- nvinfo : EIATTR_KPARAM_INFO
	.align		4
.L_28:
        /*0028*/ 	.byte	0x04, 0x17
        /*002a*/ 	.short	(.L_30 - .L_29)
.L_29:
        /*002c*/ 	.word	0x00000000
        /*0030*/ 	.short	0x0004
        /*0032*/ 	.short	0x0014
        /*0034*/ 	.byte	0x00, 0xf0, 0x11, 0x00


	//----- nvinfo : EIATTR_KPARAM_INFO
	.align		4
.L_30:
        /*0038*/ 	.byte	0x04, 0x17
        /*003a*/ 	.short	(.L_32 - .L_31)
.L_31:
        /*003c*/ 	.word	0x00000000
        /*0040*/ 	.short	0x0003
        /*0042*/ 	.short	0x0010
        /*0044*/ 	.byte	0x00, 0xf0, 0x11, 0x00


	//----- nvinfo : EIATTR_KPARAM_INFO
	.align		4
.L_32:
        /*0048*/ 	.byte	0x04, 0x17
        /*004a*/ 	.short	(.L_34 - .L_33)
.L_33:
        /*004c*/ 	.word	0x00000000
        /*0050*/ 	.short	0x0002
        /*0052*/ 	.short	0x000c
        /*0054*/ 	.byte	0x00, 0xf0, 0x11, 0x00


	//----- nvinfo : EIATTR_KPARAM_INFO
	.align		4
.L_34:
        /*0058*/ 	.byte	0x04, 0x17
        /*005a*/ 	.short	(.L_36 - .L_35)
.L_35:
        /*005c*/ 	.word	0x00000000
        /*0060*/ 	.short	0x0001
        /*0062*/ 	.short	0x0008
        /*0064*/ 	.byte	0x00, 0xf0, 0x11, 0x00


	//----- nvinfo : EIATTR_KPARAM_INFO
	.align		4
.L_36:
        /*0068*/ 	.byte	0x04, 0x17
        /*006a*/ 	.short	(.L_38 - .L_37)
.L_37:
        /*006c*/ 	.word	0x00000000
        /*0070*/ 	.short	0x0000
        /*0072*/ 	.short	0x0000
        /*0074*/ 	.byte	0x00, 0xf5, 0x21, 0x00


	//----- nvinfo : EIATTR_SPARSE_MMA_MASK
	.align		4
.L_38:
        /*0078*/ 	.byte	0x03, 0x50
        /*007a*/ 	.short	0x0000


	//----- nvinfo : EIATTR_MAXREG_COUNT
	.align		4
        /*007c*/ 	.byte	0x03, 0x1b
        /*007e*/ 	.short	0x00ff


	//----- nvinfo : EIATTR_MERCURY_ISA_VERSION
	.align		4
        /*0080*/ 	.byte	0x03, 0x5f
        /*0082*/ 	.short	0x0101


	//----- nvinfo : EIATTR_VRC_CTA_INIT_COUNT
	.align		4
        /*0084*/ 	.byte	0x02, 0x4a
	.zero		1
	.zero		1


	//----- nvinfo : EIATTR_EXIT_INSTR_OFFSETS
	.align		4
        /*0088*/ 	.byte	0x04, 0x1c
        /*008a*/ 	.short	(.L_40 - .L_39)


	//   ....[0]....
.L_39:
        /*008c*/ 	.word	0x00000060


	//   ....[1]....
        /*0090*/ 	.word	0x00000a20


	//----- nvinfo : EIATTR_CRS_STACK_SIZE
	.align		4
.L_40:
        /*0094*/ 	.byte	0x04, 0x1e
        /*0096*/ 	.short	(.L_42 - .L_41)
.L_41:
        /*0098*/ 	.word	0x00000000


	//----- nvinfo : EIATTR_CBANK_PARAM_SIZE
	.align		4
.L_42:
        /*009c*/ 	.byte	0x03, 0x19
        /*009e*/ 	.short	0x0028


	//----- nvinfo : EIATTR_PARAM_CBANK
	.align		4
        /*00a0*/ 	.byte	0x04, 0x0a
        /*00a2*/ 	.short	(.L_44 - .L_43)
	.align		4
.L_43:
        /*00a4*/ 	.word	index@(.nv.constant0._Z16MonteCarloKernelPfffffS_P17curandStateXORWOW)
        /*00a8*/ 	.short	0x0380
        /*00aa*/ 	.short	0x0028


	//----- nvinfo : EIATTR_SW_WAR
	.align		4
.L_44:
        /*00ac*/ 	.byte	0x04, 0x36
        /*00ae*/ 	.short	(.L_46 - .L_45)
.L_45:
        /*00b0*/ 	.word	0x00000008
.L_46:


//--------------------- .nv.info._Z16initRandomStatesP17curandStateXORWOWj --------------------------
	.section	.nv.info._Z16initRandomStatesP17curandStateXORWOWj,"",@"SHT_CUDA_INFO"
	.sectionflags	@""
	.align	4


	//----- nvinfo : EIATTR_CUDA_API_VERSION
	.align		4
        /*0000*/ 	.byte	0x04, 0x37
        /*0002*/ 	.short	(.L_48 - .L_47)
.L_47:
        /*0004*/ 	.word	0x00000082


	//----- nvinfo : EIATTR_KPARAM_INFO
	.align		4
.L_48:
        /*0008*/ 	.byte	0x04, 0x17
        /*000a*/ 	.short	(.L_50 - .L_49)
.L_49:
        /*000c*/ 	.word	0x00000000
        /*0010*/ 	.short	0x0001
        /*0012*/ 	.short	0x0008
        /*0014*/ 	.byte	0x00, 0xf0, 0x11, 0x00


	//----- nvinfo : EIATTR_KPARAM_INFO
	.align		4
.L_50:
        /*0018*/ 	.byte	0x04, 0x17
        /*001a*/ 	.short	(.L_52 - .L_51)
.L_51:
        /*001c*/ 	.word	0x00000000
        /*0020*/ 	.short	0x0000
        /*0022*/ 	.short	0x0000
        /*0024*/ 	.byte	0x00, 0xf5, 0x21, 0x00


	//----- nvinfo : EIATTR_SPARSE_MMA_MASK
	.align		4
.L_52:
        /*0028*/ 	.byte	0x03, 0x50
        /*002a*/ 	.short	0x0000


	//----- nvinfo : EIATTR_MAXREG_COUNT
	.align		4
        /*002c*/ 	.byte	0x03, 0x1b
        /*002e*/ 	.short	0x00ff


	//----- nvinfo : EIATTR_MERCURY_ISA_VERSION
	.align		4
        /*0030*/ 	.byte	0x03, 0x5f
        /*0032*/ 	.short	0x0101


	//----- nvinfo : EIATTR_VRC_CTA_INIT_COUNT
	.align		4
        /*0034*/ 	.byte	0x02, 0x4a
	.zero		1
	.zero		1


	//----- nvinfo : EIATTR_EXIT_INSTR_OFFSETS
	.align		4
        /*0038*/ 	.byte	0x04, 0x1c
        /*003a*/ 	.short	(.L_54 - .L_53)


	//   ....[0]....
.L_53:
        /*003c*/ 	.word	0x00000060


	//   ....[1]....
        /*0040*/ 	.word	0x00000ed0


	//----- nvinfo : EIATTR_CRS_STACK_SIZE
	.align		4
.L_54:
        /*0044*/ 	.byte	0x04, 0x1e
        /*0046*/ 	.short	(.L_56 - .L_55)
.L_55:
        /*0048*/ 	.word	0x00000000


	//----- nvinfo : EIATTR_CBANK_PARAM_SIZE
	.align		4
.L_56:
        /*004c*/ 	.byte	0x03, 0x19
        /*004e*/ 	.short	0x000c


	//----- nvinfo : EIATTR_PARAM_CBANK
	.align		4
        /*0050*/ 	.byte	0x04, 0x0a
        /*0052*/ 	.short	(.L_58 - .L_57)
	.align		4
.L_57:
        /*0054*/ 	.word	index@(.nv.constant0._Z16initRandomStatesP17curandStateXORWOWj)
        /*0058*/ 	.short	0x0380
        /*005a*/ 	.short	0x000c


	//----- nvinfo : EIATTR_SW_WAR
	.align		4
.L_58:
        /*005c*/ 	.byte	0x04, 0x36
        /*005e*/ 	.short	(.L_60 - .L_59)
.L_59:
        /*0060*/ 	.word	0x00000008
.L_60:


//--------------------- .nv.callgraph             --------------------------
	.section	.nv.callgraph,"",@"SHT_CUDA_CALLGRAPH"
	.align	4
	.sectionentsize	8
	.align		4
        /*0000*/ 	.word	0x00000000
	.align		4
        /*0004*/ 	.word	0xffffffff
	.align		4
        /*0008*/ 	.word	0x00000000
	.align		4
        /*000c*/ 	.word	0xfffffffe
	.align		4
        /*0010*/ 	.word	0x00000000
	.align		4
        /*0014*/ 	.word	0xfffffffd
	.align		4
        /*0018*/ 	.word	0x00000000
	.align		4
        /*001c*/ 	.word	0xfffffffc


//--------------------- .nv.constant4             --------------------------
	.section	.nv.constant4,"a",@progbits
	.align	8
	.align		8
.nv.constant4:
        /*0000*/ 	.dword	precalc_xorwow_matrix
	.align		8
        /*0008*/ 	.dword	precalc_xorwow_offset_matrix
	.align		8
        /*0010*/ 	.dword	mrg32k3aM1
	.align		8
        /*0018*/ 	.dword	mrg32k3aM2
	.align		8
        /*0020*/ 	.dword	mrg32k3aM1SubSeq
	.align		8
        /*0028*/ 	.dword	mrg32k3aM2SubSeq
	.align		8
        /*0030*/ 	.dword	mrg32k3aM1Seq
	.align		8
        /*0038*/ 	.dword	mrg32k3aM2Seq


//--------------------- .nv.constant3             --------------------------
	.section	.nv.constant3,"a",@progbits
	.align	8
.nv.constant3:
	.type		__cr_lgamma_table,@object
	.size		__cr_lgamma_table,(.L_8 - __cr_lgamma_table)
__cr_lgamma_table:
        /*0000*/ 	.byte	0x00, 0x00, 0x00, 0x00, 0x00, 0x00, 0x00, 0x00, 0x00, 0x00, 0x00, 0x00, 0x00, 0x00, 0x00, 0x00
        /*0010*/ 	.byte	0xef, 0x39, 0xfa, 0xfe, 0x42, 0x2e, 0xe6, 0x3f, 0x02, 0x20, 0x2a, 0xfa, 0x0b, 0xab, 0xfc, 0x3f
        /*0020*/ 	.byte	0xf9, 0x2c, 0x92, 0x7c, 0xa7, 0x6c, 0x09, 0x40, 0xc9, 0x79, 0x44, 0x3c, 0x64, 0x26, 0x13, 0x40
        /*0030*/ 	.byte	0xca, 0x01, 0xcf, 0x3a, 0x27, 0x51, 0x1a, 0x40, 0x30, 0xcc, 0x2d, 0xf3, 0xe1, 0x0c, 0x21, 0x40
        /*0040*/ 	.byte	0x0d, 0xb7, 0xfc, 0x82, 0x8e, 0x35, 0x25, 0x40
.L_8:


//--------------------- .text._Z16MonteCarloKernelPfffffS_P17curandStateXORWOW --------------------------
	.section	.text._Z16MonteCarloKernelPfffffS_P17curandStateXORWOW,"ax",@progbits
	.align	128
        .global         _Z16MonteCarloKernelPfffffS_P17curandStateXORWOW
        .type           _Z16MonteCarloKernelPfffffS_P17curandStateXORWOW,@function
        .size           _Z16MonteCarloKernelPfffffS_P17curandStateXORWOW,(.L_x_21 - _Z16MonteCarloKernelPfffffS_P17curandStateXORWOW)
        .other          _Z16MonteCarloKernelPfffffS_P17curandStateXORWOW,@"STO_CUDA_ENTRY STV_DEFAULT"
_Z16MonteCarloKernelPfffffS_P17curandStateXORWOW:
.text._Z16MonteCarloKernelPfffffS_P17curandStateXORWOW:
[----:B------:R-:W-:Y:S01]  /*0000*/  LDC R1, c[0x0][0x37c] ;  /* 0x0000df00ff017b82 */ /* 0x000fe20000000800 */
[----:B------:R-:W0:Y:S07]  /*0010*/  S2R R27, SR_TID.X ;  /* 0x00000000001b7919 */ /* 0x000e2e0000002100 */
[----:B------:R-:W0:Y:S08]  /*0020*/  S2UR UR4, SR_CTAID.X ;  /* 0x00000000000479c3 */ /* 0x000e300000002500 */
[----:B------:R-:W0:Y:S02]  /*0030*/  LDC R2, c[0x0][0x360] ;  /* 0x0000d800ff027b82 */ /* 0x000e240000000800 */
[----:B0-----:R-:W-:-:S05]  /*0040*/  IMAD R27, R2, UR4, R27 ;  /* 0x00000004021b7c24 */ /* 0x001fca000f8e021b */
[----:B------:R-:W-:-:S13]  /*0050*/  ISETP.GT.AND P0, PT, R27, 0x4c4b3f, PT ;  /* 0x004c4b3f1b00780c */ /* 0x000fda0003f04270 */
[----:B------:R-:W-:Y:S05]  /*0060*/  @P0 EXIT ;  /* 0x000000000000094d */ /* 0x000fea0003800000 */
[----:B------:R-:W0:Y:S02]  /*0070*/  LDCU UR5, c[0x0][0x38c] ;  /* 0x00007180ff0577ac */ /* 0x000e240008000800 */
[----:B0-----:R-:W-:Y:S02]  /*0080*/  UIADD3 UR4, UPT, UPT, UR5, -0xd000000, URZ ;  /* 0xf300000005047890 */ /* 0x001fe4000fffe0ff */
[----:B------:R-:W0:Y:S02]  /*0090*/  MUFU.RSQ R0, UR5 ;  /* 0x0000000500007d08 */ /* 0x000e240008001400 */
[----:B------:R-:W-:-:S09]  /*00a0*/  UISETP.GT.U32.AND UP0, UPT, UR4, 0x727fffff, UPT ;  /* 0x727fffff0400788c */ /* 0x000fd2000bf04070 */
[----:B------:R-:W-:Y:S05]  /*00b0*/  BRA.U !UP0, `(.L_x_0) ;  /* 0x0000000108207547 */ /* 0x000fea000b800000 */
[----:B------:R-:W1:Y:S01]  /*00c0*/  LDCU UR4, c[0x0][0x38c] ;  /* 0x00007180ff0477ac */ /* 0x000e620008000800 */
[----:B------:R-:W-:Y:S01]  /*00d0*/  BSSY.RECONVERGENT B0, `(.L_x_1) ;  /* 0x0000004000007945 */ /* 0x000fe20003800200 */
[----:B------:R-:W-:Y:S02]  /*00e0*/  MOV R22, 0x110 ;  /* 0x0000011000167802 */ /* 0x000fe40000000f00 */
[----:B-1----:R-:W-:-:S07]  /*00f0*/  MOV R10, UR4 ;  /* 0x00000004000a7c02 */ /* 0x002fce0008000f00 */
[----:B0-----:R-:W-:Y:S05]  /*0100*/  CALL.REL.NOINC `($__internal_0_$__cuda_sm20_sqrt_rn_f32_slowpath) ;  /* 0x0000000800487944 */ /* 0x001fea0003c00000 */
[----:B------:R-:W-:Y:S05]  /*0110*/  BSYNC.RECONVERGENT B0 ;  /* 0x0000000000007941 */ /* 0x000fea0003800200 */
.L_x_1:
[----:B------:R-:W-:Y:S01]  /*0120*/  MOV R0, R29 ;  /* 0x0000001d00007202 */ /* 0x000fe20000000f00 */
[----:B------:R-:W-:Y:S06]  /*0130*/  BRA `(.L_x_2) ;  /* 0x0000000000107947 */ /* 0x000fec0003800000 */
.L_x_0:
[C---:B0-----:R-:W-:Y:S01]  /*0140*/  FMUL.FTZ R3, R0.reuse, UR5 ;  /* 0x0000000500037c20 */ /* 0x041fe20008410000 */
[----:B------:R-:W-:-:S03]  /*0150*/  FMUL.FTZ R4, R0, 0.5 ;  /* 0x3f00000000047820 */ /* 0x000fc60000410000 */
[----:B------:R-:W-:-:S04]  /*0160*/  FFMA R0, -R3, R3, UR5 ;  /* 0x0000000503007e23 */ /* 0x000fc80008000103 */
[----:B------:R-:W-:-:S07]  /*0170*/  FFMA R0, R0, R4, R3 ;  /* 0x0000000400007223 */ /* 0x000fce0000000003 */
.L_x_2:
[----:B------:R-:W0:Y:S01]  /*0180*/  LDC.64 R4, c[0x0][0x390] ;  /* 0x0000e400ff047b82 */ /* 0x000e220000000a00 */
[----:B------:R-:W0:Y:S01]  /*0190*/  LDCU UR8, c[0x0][0x38c] ;  /* 0x00007180ff0877ac */ /* 0x000e220008000800 */
[----:B------:R-:W-:Y:S01]  /*01a0*/  HFMA2 R6, -RZ, RZ, 0.96630859375, -0.0022525787353515625 ;  /* 0x3bbb989dff067431 */ /* 0x000fe200000001ff */
[----:B------:R-:W-:Y:S01]  /*01b0*/  MOV R7, 0x437c0000 ;  /* 0x437c000000077802 */ /* 0x000fe20000000f00 */
[----:B------:R-:W1:Y:S04]  /*01c0*/  LDCU UR4, c[0x0][0x370] ;  /* 0x00006e00ff0477ac */ /* 0x000e680008000800 */
[----:B------:R-:W2:Y:S01]  /*01d0*/  LDC.64 R20, c[0x0][0x3a0] ;  /* 0x0000e800ff147b82 */ /* 0x000ea20000000a00 */
[----:B------:R-:W3:Y:S01]  /*01e0*/  LDCU.64 UR6, c[0x0][0x358] ;  /* 0x00006b00ff0677ac */ /* 0x000ee20008000a00 */
[----:B------:R-:W4:Y:S06]  /*01f0*/  LDCU UR5, c[0x0][0x388] ;  /* 0x00007100ff0577ac */ /* 0x000f2c0008000800 */
[----:B------:R-:W2:Y:S01]  /*0200*/  LDC.64 R18, c[0x0][0x380] ;  /* 0x0000e000ff127b82 */ /* 0x000ea20000000a00 */
[----:B-1----:R-:W-:-:S02]  /*0210*/  IMAD R2, R2, UR4, RZ ;  /* 0x0000000402027c24 */ /* 0x002fc4000f8e02ff */
[----:B0-----:R-:W-:-:S04]  /*0220*/  FMUL R3, R4, -UR8 ;  /* 0x8000000804037c20 */ /* 0x001fc80008400000 */
[----:B------:R-:W-:-:S04]  /*0230*/  FFMA.SAT R6, R3, R6, 0.5 ;  /* 0x3f00000003067423 */ /* 0x000fc80000002006 */
[----:B------:R-:W-:Y:S01]  /*0240*/  FFMA.RM R6, R6, R7, 12582913 ;  /* 0x4b40000106067423 */ /* 0x000fe20000004007 */
[----:B------:R-:W-:-:S03]  /*0250*/  FMUL R7, R5, 0.5 ;  /* 0x3f00000005077820 */ /* 0x000fc60000400000 */
[----:B------:R-:W-:Y:S01]  /*0260*/  FADD R8, R6, -12583039 ;  /* 0xcb40007f06087421 */ /* 0x000fe20000000000 */
[-C--:B------:R-:W-:Y:S01]  /*0270*/  FFMA R7, -R7, R5.reuse, R4 ;  /* 0x0000000507077223 */ /* 0x080fe20000000104 */
[----:B------:R-:W-:Y:S02]  /*0280*/  FMUL R5, R0, R5 ;  /* 0x0000000500057220 */ /* 0x000fe40000400000 */
[----:B------:R-:W-:Y:S01]  /*0290*/  FFMA R8, R3, 1.4426950216293334961, -R8 ;  /* 0x3fb8aa3b03087823 */ /* 0x000fe20000000808 */
[----:B------:R-:W-:-:S03]  /*02a0*/  FMUL R0, R7, UR8 ;  /* 0x0000000807007c20 */ /* 0x000fc60008400000 */
[----:B------:R-:W-:Y:S01]  /*02b0*/  FFMA R8, R3, 1.925963033500011079e-08, R8 ;  /* 0x32a5706003087823 */ /* 0x000fe20000000008 */
[----:B------:R-:W-:-:S05]  /*02c0*/  SHF.L.U32 R3, R6, 0x17, RZ ;  /* 0x0000001706037819 */ /* 0x000fca00000006ff */
[----:B------:R-:W0:Y:S02]  /*02d0*/  MUFU.EX2 R8, R8 ;  /* 0x0000000800087308 */ /* 0x000e240000000800 */
[----:B0-234-:R-:W-:-:S07]  /*02e0*/  FMUL R3, R3, R8 ;  /* 0x0000000803037220 */ /* 0x01dfce0000400000 */
.L_x_9:
[----:B0-----:R-:W-:-:S05]  /*02f0*/  IMAD.WIDE R16, R27, 0x30, R20 ;  /* 0x000000301b107825 */ /* 0x001fca00078e0214 */
[----:B------:R-:W2:Y:S01]  /*0300*/  LDG.E.64 R24, desc[UR6][R16.64+0x18] ;  /* 0x0000180610187981 */ /* 0x000ea2000c1e1b00 */
[----:B------:R-:W-:-:S03]  /*0310*/  IMAD.WIDE R6, R27, 0x4, R18 ;  /* 0x000000041b067825 */ /* 0x000fc600078e0212 */
[----:B------:R0:W5:Y:S04]  /*0320*/  LDG.E.64 R14, desc[UR6][R16.64+0x28] ;  /* 0x00002806100e7981 */ /* 0x000168000c1e1b00 */
[----:B------:R0:W5:Y:S04]  /*0330*/  LDG.E R4, desc[UR6][R6.64] ;  /* 0x0000000606047981 */ /* 0x000168000c1e1900 */
[----:B------:R0:W5:Y:S04]  /*0340*/  LDG.E.64 R12, desc[UR6][R16.64] ;  /* 0x00000006100c7981 */ /* 0x000168000c1e1b00 */
[----:B------:R0:W5:Y:S04]  /*0350*/  LDG.E.64 R10, desc[UR6][R16.64+0x8] ;  /* 0x00000806100a7981 */ /* 0x000168000c1e1b00 */
[----:B------:R0:W5:Y:S01]  /*0360*/  LDG.E.64 R8, desc[UR6][R16.64+0x10] ;  /* 0x0000100610087981 */ /* 0x000162000c1e1b00 */
[----:B------:R-:W-:Y:S01]  /*0370*/  BSSY.RECONVERGENT B0, `(.L_x_3) ;  /* 0x000004f000007945 */ /* 0x000fe20003800200 */
[----:B--2---:R-:W-:-:S13]  /*0380*/  ISETP.NE.AND P0, PT, R24, 0x1, PT ;  /* 0x000000011800780c */ /* 0x004fda0003f05270 */
[----:B0-----:R-:W-:Y:S05]  /*0390*/  @!P0 BRA `(.L_x_4) ;  /* 0x0000000400108947 */ /* 0x001fea0003800000 */
[----:B-----5:R-:W-:Y:S01]  /*03a0*/  SHF.R.U32.HI R6, RZ, 0x2, R13 ;  /* 0x00000002ff067819 */ /* 0x020fe2000001160d */
[----:B------:R-:W-:Y:S01]  /*03b0*/  BSSY.RECONVERGENT B1, `(.L_x_5) ;  /* 0x000003b000017945 */ /* 0x000fe20003800200 */
[----:B------:R-:W-:Y:S02]  /*03c0*/  SHF.L.U32 R22, R9, 0x4, RZ ;  /* 0x0000000409167819 */ /* 0x000fe400000006ff */
[----:B------:R-:W-:Y:S02]  /*03d0*/  LOP3.LUT R6, R6, R13, RZ, 0x3c, !PT ;  /* 0x0000000d06067212 */ /* 0x000fe400078e3cff */
[----:B------:R-:W-:Y:S02]  /*03e0*/  SHF.R.U32.HI R13, RZ, 0x2, R10 ;  /* 0x00000002ff0d7819 */ /* 0x000fe4000001160a */
[----:B------:R-:W-:Y:S02]  /*03f0*/  SHF.L.U32 R7, R6, 0x1, RZ ;  /* 0x0000000106077819 */ /* 0x000fe400000006ff */
[----:B------:R-:W-:-:S02]  /*0400*/  LOP3.LUT R13, R13, R10, RZ, 0x3c, !PT ;  /* 0x0000000a0d0d7212 */ /* 0x000fc400078e3cff */
[----:B------:R-:W-:Y:S01]  /*0410*/  LOP3.LUT R7, R9, R22, R7, 0x96, !PT ;  /* 0x0000001609077212 */ /* 0x000fe200078e9607 */
[----:B------:R-:W-:Y:S01]  /*0420*/  HFMA2 R22, -RZ, RZ, 0.1171875, 0 ;  /* 0x2f800000ff167431 */ /* 0x000fe200000001ff */
[----:B------:R-:W-:Y:S02]  /*0430*/  SHF.L.U32 R23, R13, 0x1, RZ ;  /* 0x000000010d177819 */ /* 0x000fe400000006ff */
[----:B------:R-:W-:-:S04]  /*0440*/  LOP3.LUT R6, R7, R6, RZ, 0x3c, !PT ;  /* 0x0000000607067212 */ /* 0x000fc800078e3cff */
[C---:B------:R-:W-:Y:S02]  /*0450*/  IADD3 R7, PT, PT, R12.reuse, 0x587c5, R6 ;  /* 0x000587c50c077810 */ /* 0x040fe40007ffe006 */
[----:B------:R-:W-:Y:S02]  /*0460*/  IADD3 R12, PT, PT, R12, 0xb0f8a, RZ ;  /* 0x000b0f8a0c0c7810 */ /* 0x000fe40007ffe0ff */
[----:B------:R-:W-:-:S05]  /*0470*/  I2FP.F32.U32 R7, R7 ;  /* 0x0000000700077245 */ /* 0x000fca0000201000 */
[----:B------:R-:W-:-:S05]  /*0480*/  FFMA R7, R7, R22, 1.1641532182693481445e-10 ;  /* 0x2f00000007077423 */ /* 0x000fca0000000016 */
[----:B------:R-:W-:-:S13]  /*0490*/  FSETP.GEU.AND P0, PT, R7, 1.175494350822287508e-38, PT ;  /* 0x008000000700780b */ /* 0x000fda0003f0e000 */
[----:B------:R-:W-:-:S05]  /*04a0*/  @!P0 FMUL R7, R7, 8388608 ;  /* 0x4b00000007078820 */ /* 0x000fca0000400000 */
[----:B------:R-:W-:-:S04]  /*04b0*/  IADD3 R22, PT, PT, R7, -0x3f2aaaab, RZ ;  /* 0xc0d5555507167810 */ /* 0x000fc80007ffe0ff */
[----:B------:R-:W-:Y:S02]  /*04c0*/  LOP3.LUT R10, R22, 0xff800000, RZ, 0xc0, !PT ;  /* 0xff800000160a7812 */ /* 0x000fe400078ec0ff */
[----:B------:R-:W-:Y:S02]  /*04d0*/  SHF.L.U32 R22, R6, 0x4, RZ ;  /* 0x0000000406167819 */ /* 0x000fe400000006ff */
[----:B------:R-:W-:Y:S02]  /*04e0*/  IADD3 R24, PT, PT, R7, -R10, RZ ;  /* 0x8000000a07187210 */ /* 0x000fe40007ffe0ff */
[----:B------:R-:W-:Y:S02]  /*04f0*/  LOP3.LUT R13, R13, R23, R22, 0x96, !PT ;  /* 0x000000170d0d7212 */ /* 0x000fe400078e9616 */
[----:B------:R-:W-:Y:S01]  /*0500*/  MOV R23, 0x3e055027 ;  /* 0x3e05502700177802 */ /* 0x000fe20000000f00 */
[----:B------:R-:W-:-:S04]  /*0510*/  FADD R22, R24, -1 ;  /* 0xbf80000018167421 */ /* 0x000fc80000000000 */
[----:B------:R-:W-:-:S04]  /*0520*/  FFMA R23, R22, -R23, 0.14084610342979431152 ;  /* 0x3e1039f616177423 */ /* 0x000fc80000000817 */
[----:B------:R-:W-:-:S04]  /*0530*/  FFMA R23, R22, R23, -0.12148627638816833496 ;  /* 0xbdf8cdcc16177423 */ /* 0x000fc80000000017 */
[----:B------:R-:W-:-:S04]  /*0540*/  FFMA R23, R22, R23, 0.13980610668659210205 ;  /* 0x3e0f295516177423 */ /* 0x000fc80000000017 */
[----:B------:R-:W-:-:S04]  /*0550*/  FFMA R23, R22, R23, -0.16684235632419586182 ;  /* 0xbe2ad8b916177423 */ /* 0x000fc80000000017 */
[----:B------:R-:W-:-:S04]  /*0560*/  FFMA R23, R22, R23, 0.20012299716472625732 ;  /* 0x3e4ced0b16177423 */ /* 0x000fc80000000017 */
[----:B------:R-:W-:-:S04]  /*0570*/  FFMA R23, R22, R23, -0.24999669194221496582 ;  /* 0xbe7fff2216177423 */ /* 0x000fc80000000017 */
[----:B------:R-:W-:-:S04]  /*0580*/  FFMA R23, R22, R23, 0.33333182334899902344 ;  /* 0x3eaaaa7816177423 */ /* 0x000fc80000000017 */
[----:B------:R-:W-:-:S04]  /*0590*/  FFMA R23, R22, R23, -0.5 ;  /* 0xbf00000016177423 */ /* 0x000fc80000000017 */
[----:B------:R-:W-:-:S04]  /*05a0*/  FMUL R23, R22, R23 ;  /* 0x0000001716177220 */ /* 0x000fc80000400000 */
[----:B------:R-:W-:Y:S01]  /*05b0*/  FFMA R29, R22, R23, R22 ;  /* 0x00000017161d7223 */ /* 0x000fe20000000016 */
[----:B------:R-:W-:Y:S02]  /*05c0*/  I2FP.F32.S32 R23, R10 ;  /* 0x0000000a00177245 */ /* 0x000fe40000201400 */
[----:B------:R-:W-:Y:S02]  /*05d0*/  FSEL R10, RZ, -23, P0 ;  /* 0xc1b80000ff0a7808 */ /* 0x000fe40000000000 */
[----:B------:R-:W-:Y:S02]  /*05e0*/  ISETP.GT.U32.AND P0, PT, R7, 0x7f7fffff, PT ;  /* 0x7f7fffff0700780c */ /* 0x000fe40003f04070 */
[----:B------:R-:W-:Y:S01]  /*05f0*/  MOV R22, 0x7f800000 ;  /* 0x7f80000000167802 */ /* 0x000fe20000000f00 */
[----:B------:R-:W-:-:S04]  /*0600*/  FFMA R10, R23, 1.1920928955078125e-07, R10 ;  /* 0x34000000170a7823 */ /* 0x000fc8000000000a */
[----:B------:R-:W-:-:S06]  /*0610*/  FFMA R10, R10, 0.69314718246459960938, R29 ;  /* 0x3f3172180a0a7823 */ /* 0x000fcc000000001d */
[C---:B------:R-:W-:Y:S01]  /*0620*/  @P0 FFMA R10, R7.reuse, R22, +INF ;  /* 0x7f800000070a0423 */ /* 0x040fe20000000016 */
[----:B------:R-:W-:Y:S02]  /*0630*/  FSETP.NEU.AND P0, PT, R7, RZ, PT ;  /* 0x000000ff0700720b */ /* 0x000fe40003f0d000 */
[----:B------:R-:W-:Y:S01]  /*0640*/  LOP3.LUT R7, R13, R6, RZ, 0x3c, !PT ;  /* 0x000000060d077212 */ /* 0x000fe200078e3cff */
[----:B------:R-:W-:-:S03]  /*0650*/  FMUL R10, R10, -2 ;  /* 0xc00000000a0a7820 */ /* 0x000fc60000400000 */
[----:B------:R-:W-:Y:S02]  /*0660*/  IADD3 R13, PT, PT, R7, R12, RZ ;  /* 0x0000000c070d7210 */ /* 0x000fe40007ffe0ff */
[----:B------:R-:W-:Y:S02]  /*0670*/  FSEL R10, R10, +INF , P0 ;  /* 0x7f8000000a0a7808 */ /* 0x000fe40000000000 */
[----:B------:R-:W-:Y:S02]  /*0680*/  I2FP.F32.U32 R13, R13 ;  /* 0x0000000d000d7245 */ /* 0x000fe40000201000 */
[----:B------:R-:W-:Y:S01]  /*0690*/  IADD3 R22, PT, PT, R10, -0xd000000, RZ ;  /* 0xf30000000a167810 */ /* 0x000fe20007ffe0ff */
[----:B------:R0:W1:Y:S03]  /*06a0*/  MUFU.RSQ R23, R10 ;  /* 0x0000000a00177308 */ /* 0x0000660000001400 */
[----:B------:R-:W-:Y:S01]  /*06b0*/  ISETP.GT.U32.AND P0, PT, R22, 0x727fffff, PT ;  /* 0x727fffff1600780c */ /* 0x000fe20003f04070 */
[----:B------:R-:W-:-:S05]  /*06c0*/  HFMA2 R22, -RZ, RZ, 0.1495361328125, 0.0004794597625732421875 ;  /* 0x30c90fdbff167431 */ /* 0x000fca00000001ff */
[----:B------:R-:W-:-:S07]  /*06d0*/  FFMA R13, R13, R22, 7.314590599882819788e-10 ;  /* 0x30490fdb0d0d7423 */ /* 0x000fce0000000016 */
[----:B0-----:R-:W-:Y:S05]  /*06e0*/  @!P0 BRA `(.L_x_6) ;  /* 0x00000000000c8947 */ /* 0x001fea0003800000 */
[----:B------:R-:W-:-:S07]  /*06f0*/  MOV R22, 0x710 ;  /* 0x0000071000167802 */ /* 0x000fce0000000f00 */
[----:B-1----:R-:W-:Y:S05]  /*0700*/  CALL.REL.NOINC `($__internal_0_$__cuda_sm20_sqrt_rn_f32_slowpath) ;  /* 0x0000000000c87944 */ /* 0x002fea0003c00000 */
[----:B------:R-:W-:Y:S05]  /*0710*/  BRA `(.L_x_7) ;  /* 0x0000000000107947 */ /* 0x000fea0003800000 */
.L_x_6:
[----:B-1----:R-:W-:Y:S01]  /*0720*/  FMUL.FTZ R29, R10, R23 ;  /* 0x000000170a1d7220 */ /* 0x002fe20000410000 */
[----:B------:R-:W-:-:S03]  /*0730*/  FMUL.FTZ R22, R23, 0.5 ;  /* 0x3f00000017167820 */ /* 0x000fc60000410000 */
[----:B------:R-:W-:-:S04]  /*0740*/  FFMA R10, -R29, R29, R10 ;  /* 0x0000001d1d0a7223 */ /* 0x000fc8000000010a */
[----:B------:R-:W-:-:S07]  /*0750*/  FFMA R29, R10, R22, R29 ;  /* 0x000000160a1d7223 */ /* 0x000fce000000001d */
.L_x_7:
[----:B------:R-:W-:Y:S05]  /*0760*/  BSYNC.RECONVERGENT B1 ;  /* 0x0000000000017941 */ /* 0x000fea0003800200 */
.L_x_5:
[----:B------:R-:W-:Y:S01]  /*0770*/  FMUL.RZ R13, R13, 0.15915493667125701904 ;  /* 0x3e22f9830d0d7820 */ /* 0x000fe2000040c000 */
[----:B------:R-:W-:-:S03]  /*0780*/  MOV R24, 0x1 ;  /* 0x0000000100187802 */ /* 0x000fc60000000f00 */
[----:B------:R-:W0:Y:S08]  /*0790*/  MUFU.SIN R10, R13 ;  /* 0x0000000d000a7308 */ /* 0x000e300000000400 */
[----:B------:R-:W1:Y:S01]  /*07a0*/  MUFU.COS R22, R13 ;  /* 0x0000000d00167308 */ /* 0x000e620000000000 */
[-C--:B0-----:R-:W-:Y:S01]  /*07b0*/  FMUL R10, R10, R29.reuse ;  /* 0x0000001d0a0a7220 */ /* 0x081fe20000400000 */
[----:B-1----:R-:W-:Y:S01]  /*07c0*/  FMUL R29, R22, R29 ;  /* 0x0000001d161d7220 */ /* 0x002fe20000400000 */
[----:B------:R-:W-:Y:S06]  /*07d0*/  BRA `(.L_x_8) ;  /* 0x0000000000207947 */ /* 0x000fec0003800000 */
.L_x_4:
[----:B------:R-:W2:Y:S01]  /*07e0*/  LDG.E R29, desc[UR6][R16.64+0x20] ;  /* 0x00002006101d7981 */ /* 0x000ea2000c1e1900 */
[----:B-----5:R-:W-:Y:S01]  /*07f0*/  MOV R7, R9 ;  /* 0x0000000900077202 */ /* 0x020fe20000000f00 */
[----:B------:R-:W-:Y:S01]  /*0800*/  HFMA2 R24, -RZ, RZ, 0, 0 ;  /* 0x00000000ff187431 */ /* 0x000fe200000001ff */
[----:B------:R-:W-:Y:S02]  /*0810*/  MOV R6, R8 ;  /* 0x0000000800067202 */ /* 0x000fe40000000f00 */
[----:B------:R-:W-:Y:S02]  /*0820*/  MOV R9, R11 ;  /* 0x0000000b00097202 */ /* 0x000fe40000000f00 */
[----:B------:R-:W-:Y:S02]  /*0830*/  MOV R8, R10 ;  /* 0x0000000a00087202 */ /* 0x000fe40000000f00 */
[----:B------:R-:W-:Y:S02]  /*0840*/  MOV R11, R13 ;  /* 0x0000000d000b7202 */ /* 0x000fe40000000f00 */
[----:B--2---:R-:W-:-:S07]  /*0850*/  MOV R10, R29 ;  /* 0x0000001d000a7202 */ /* 0x004fce0000000f00 */
.L_x_8:
[----:B------:R-:W-:Y:S05]  /*0860*/  BSYNC.RECONVERGENT B0 ;  /* 0x0000000000007941 */ /* 0x000fea0003800200 */
.L_x_3:
[----:B------:R-:W-:Y:S02]  /*0870*/  HFMA2 R13, -RZ, RZ, 0.96630859375, -0.0022525787353515625 ;  /* 0x3bbb989dff0d7431 */ /* 0x000fe400000001ff */
[----:B------:R-:W-:Y:S01]  /*0880*/  FFMA R10, R5, R10, R0 ;  /* 0x0000000a050a7223 */ /* 0x000fe20000000000 */
[----:B------:R-:W-:-:S03]  /*0890*/  MOV R22, 0x437c0000 ;  /* 0x437c000000167802 */ /* 0x000fc60000000f00 */
[----:B------:R-:W-:-:S04]  /*08a0*/  FFMA.SAT R13, R10, R13, 0.5 ;  /* 0x3f0000000a0d7423 */ /* 0x000fc8000000200d */
[----:B------:R-:W-:-:S04]  /*08b0*/  FFMA.RM R13, R13, R22, 12582913 ;  /* 0x4b4000010d0d7423 */ /* 0x000fc80000004016 */
[C---:B------:R-:W-:Y:S01]  /*08c0*/  FADD R23, R13.reuse, -12583039 ;  /* 0xcb40007f0d177421 */ /* 0x040fe20000000000 */
[----:B------:R-:W-:-:S03]  /*08d0*/  SHF.L.U32 R13, R13, 0x17, RZ ;  /* 0x000000170d0d7819 */ /* 0x000fc600000006ff */
[----:B------:R-:W-:-:S04]  /*08e0*/  FFMA R23, R10, 1.4426950216293334961, -R23 ;  /* 0x3fb8aa3b0a177823 */ /* 0x000fc80000000817 */
[----:B------:R-:W-:Y:S02]  /*08f0*/  FFMA R10, R10, 1.925963033500011079e-08, R23 ;  /* 0x32a570600a0a7823 */ /* 0x000fe40000000017 */
[----:B------:R-:W0:Y:S04]  /*0900*/  LDC.64 R22, c[0x0][0x398] ;  /* 0x0000e600ff167b82 */ /* 0x000e280000000a00 */
[----:B------:R-:W1:Y:S02]  /*0910*/  MUFU.EX2 R10, R10 ;  /* 0x0000000a000a7308 */ /* 0x000e640000000800 */
[----:B-1----:R-:W-:Y:S01]  /*0920*/  FMUL R13, R13, R10 ;  /* 0x0000000a0d0d7220 */ /* 0x002fe20000400000 */
[----:B0-----:R-:W-:-:S04]  /*0930*/  IMAD.WIDE R22, R27, 0x4, R22 ;  /* 0x000000041b167825 */ /* 0x001fc800078e0216 */
[----:B------:R-:W-:Y:S01]  /*0940*/  FFMA R4, R4, R13, -UR5 ;  /* 0x8000000504047e23 */ /* 0x000fe2000800000d */
[----:B------:R-:W-:Y:S02]  /*0950*/  MOV R13, R11 ;  /* 0x0000000b000d7202 */ /* 0x000fe40000000f00 */
[----:B------:R-:W-:Y:S02]  /*0960*/  IADD3 R27, PT, PT, R2, R27, RZ ;  /* 0x0000001b021b7210 */ /* 0x000fe40007ffe0ff */
[----:B------:R-:W-:Y:S02]  /*0970*/  FMNMX R4, RZ, R4, !PT ;  /* 0x00000004ff047209 */ /* 0x000fe40007800000 */
[----:B------:R-:W-:-:S03]  /*0980*/  ISETP.GE.AND P0, PT, R27, 0x4c4b40, PT ;  /* 0x004c4b401b00780c */ /* 0x000fc60003f06270 */
[----:B------:R-:W-:-:S05]  /*0990*/  FMUL R4, R3, R4 ;  /* 0x0000000403047220 */ /* 0x000fca0000400000 */
[----:B------:R0:W-:Y:S04]  /*09a0*/  STG.E desc[UR6][R22.64], R4 ;  /* 0x0000000416007986 */ /* 0x0001e8000c101906 */
[----:B------:R0:W-:Y:S04]  /*09b0*/  STG.E.64 desc[UR6][R16.64], R12 ;  /* 0x0000000c10007986 */ /* 0x0001e8000c101b06 */
[----:B------:R0:W-:Y:S04]  /*09c0*/  STG.E.64 desc[UR6][R16.64+0x8], R8 ;  /* 0x0000080810007986 */ /* 0x0001e8000c101b06 */
[----:B------:R0:W-:Y:S04]  /*09d0*/  STG.E.64 desc[UR6][R16.64+0x10], R6 ;  /* 0x0000100610007986 */ /* 0x0001e8000c101b06 */
[----:B------:R0:W-:Y:S04]  /*09e0*/  STG.E.64 desc[UR6][R16.64+0x18], R24 ;  /* 0x0000181810007986 */ /* 0x0001e8000c101b06 */
[----:B------:R0:W-:Y:S04]  /*09f0*/  STG.E.64 desc[UR6][R16.64+0x28], R14 ;  /* 0x0000280e10007986 */ /* 0x0001e8000c101b06 */
[----:B------:R0:W-:Y:S01]  /*0a00*/  STG.E desc[UR6][R16.64+0x20], R29 ;  /* 0x0000201d10007986 */ /* 0x0001e2000c101906 */
[----:B------:R-:W-:Y:S05]  /*0a10*/  @!P0 BRA `(.L_x_9) ;  /* 0xfffffff800348947 */ /* 0x000fea000383ffff */
[----:B------:R-:W-:Y:S05]  /*0a20*/  EXIT ;  /* 0x000000000000794d */ /* 0x000fea0003800000 */
        .weak           $__internal_0_$__cuda_sm20_sqrt_rn_f32_slowpath
        .type           $__internal_0_$__cuda_sm20_sqrt_rn_f32_slowpath,@function
        .size           $__internal_0_$__cuda_sm20_sqrt_rn_f32_slowpath,(.L_x_21 - $__internal_0_$__cuda_sm20_sqrt_rn_f32_slowpath)
$__internal_0_$__cuda_sm20_sqrt_rn_f32_slowpath:
[----:B------:R-:W-:-:S13]  /*0a30*/  LOP3.LUT P0, RZ, R10, 0x7fffffff, RZ, 0xc0, !PT ;  /* 0x7fffffff0aff7812 */ /* 0x000fda000780c0ff */
[----:B------:R-:W-:Y:S01]  /*0a40*/  @!P0 MOV R23, R10 ;  /* 0x0000000a00178202 */ /* 0x000fe20000000f00 */
[----:B------:R-:W-:Y:S06]  /*0a50*/  @!P0 BRA `(.L_x_10) ;  /* 0x0000000000408947 */ /* 0x000fec0003800000 */
[----:B------:R-:W-:-:S13]  /*0a60*/  FSETP.GEU.FTZ.AND P0, PT, R10, RZ, PT ;  /* 0x000000ff0a00720b */ /* 0x000fda0003f1e000 */
[----:B------:R-:W-:Y:S01]  /*0a70*/  @!P0 MOV R23, 0x7fffffff ;  /* 0x7fffffff00178802 */ /* 0x000fe20000000f00 */
[----:B------:R-:W-:Y:S06]  /*0a80*/  @!P0 BRA `(.L_x_10) ;  /* 0x0000000000348947 */ /* 0x000fec0003800000 */
[----:B------:R-:W-:-:S13]  /*0a90*/  FSETP.GTU.FTZ.AND P0, PT, |R10|, +INF , PT ;  /* 0x7f8000000a00780b */ /* 0x000fda0003f1c200 */
[----:B------:R-:W-:Y:S01]  /*0aa0*/  @P0 FADD.FTZ R23, R10, 1 ;  /* 0x3f8000000a170421 */ /* 0x000fe20000010000 */
[----:B------:R-:W-:Y:S06]  /*0ab0*/  @P0 BRA `(.L_x_10) ;  /* 0x0000000000280947 */ /* 0x000fec0003800000 */
[----:B------:R-:W-:-:S13]  /*0ac0*/  FSETP.NEU.FTZ.AND P0, PT, |R10|, +INF , PT ;  /* 0x7f8000000a00780b */ /* 0x000fda0003f1d200 */
[----:B------:R-:W-:-:S04]  /*0ad0*/  @P0 FFMA R26, R10, 1.84467440737095516160e+19, RZ ;  /* 0x5f8000000a1a0823 */ /* 0x000fc800000000ff */
[----:B------:R-:W0:Y:S02]  /*0ae0*/  @P0 MUFU.RSQ R24, R26 ;  /* 0x0000001a00180308 */ /* 0x000e240000001400 */
[----:B0-----:R-:W-:Y:S01]  /*0af0*/  @P0 FMUL.FTZ R23, R26, R24 ;  /* 0x000000181a170220 */ /* 0x001fe20000410000 */
[----:B------:R-:W-:-:S03]  /*0b00*/  @P0 FMUL.FTZ R24, R24, 0.5 ;  /* 0x3f00000018180820 */ /* 0x000fc60000410000 */
[----:B------:R-:W-:-:S04]  /*0b10*/  @P0 FADD.FTZ R28, -R23, -RZ ;  /* 0x800000ff171c0221 */ /* 0x000fc80000010100 */
[----:B------:R-:W-:-:S04]  /*0b20*/  @P0 FFMA R28, R23, R28, R26 ;  /* 0x0000001c171c0223 */ /* 0x000fc8000000001a */
[----:B------:R-:W-:Y:S01]  /*0b30*/  @P0 FFMA R24, R28, R24, R23 ;  /* 0x000000181c180223 */ /* 0x000fe20000000017 */
[----:B------:R-:W-:-:S03]  /*0b40*/  @!P0 MOV R23, R10 ;  /* 0x0000000a00178202 */ /* 0x000fc60000000f00 */
[----:B------:R-:W-:-:S07]  /*0b50*/  @P0 FMUL.FTZ R23, R24, 2.3283064365386962891e-10 ;  /* 0x2f80000018170820 */ /* 0x000fce0000410000 */
.L_x_10:
[----:B------:R-:W-:Y:S01]  /*0b60*/  MOV R29, R23 ;  /* 0x00000017001d7202 */ /* 0x000fe20000000f00 */
[----:B------:R-:W-:-:S04]  /*0b70*/  HFMA2 R23, -RZ, RZ, 0, 0 ;  /* 0x00000000ff177431 */ /* 0x000fc800000001ff */
[----:B------:R-:W-:Y:S05]  /*0b80*/  RET.REL.NODEC R22 `(_Z16MonteCarloKernelPfffffS_P17curandStateXORWOW) ;  /* 0xfffffff4161c7950 */ /* 0x000fea0003c3ffff */
.L_x_11:
[----:B------:R-:W-:-:S00]  /*0b90*/  BRA `(.L_x_11) ;  /* 0xfffffffc00fc7947 */ /* 0x000fc0000383ffff */
[----:B------:R-:W-:-:S00]  /*0ba0*/  NOP ;  /* 0x0000000000007918 */ /* 0x000fc00000000000 */
        /* <DEDUP_REMOVED lines=13> */
.L_x_21:


//--------------------- .text._Z16initRandomStatesP17curandStateXORWOWj --------------------------
	.section	.text._Z16initRandomStatesP17curandStateXORWOWj,"ax",@progbits
	.align	128
        .global         _Z16initRandomStatesP17curandStateXORWOWj
        .type           _Z16initRandomStatesP17curandStateXORWOWj,@function
        .size           _Z16initRandomStatesP17curandStateXORWOWj,(.L_x_23 - _Z16initRandomStatesP17curandStateXORWOWj)
        .other          _Z16initRandomStatesP17curandStateXORWOWj,@"STO_CUDA_ENTRY STV_DEFAULT"
_Z16initRandomStatesP17curandStateXORWOWj:
.text._Z16initRandomStatesP17curandStateXORWOWj:
[----:B------:R-:W-:Y:S01]  /*0000*/  LDC R1, c[0x0][0x37c] ;  /* 0x0000df00ff017b82 */ /* 0x000fe20000000800 */
[----:B------:R-:W0:Y:S07]  /*0010*/  S2R R0, SR_TID.X ;  /* 0x0000000000007919 */ /* 0x000e2e0000002100 */
[----:B------:R-:W0:Y:S08]  /*0020*/  S2UR UR4, SR_CTAID.X ;  /* 0x00000000000479c3 */ /* 0x000e300000002500 */
[----:B------:R-:W0:Y:S02]  /*0030*/  LDC R13, c[0x0][0x360] ;  /* 0x0000d800ff0d7b82 */ /* 0x000e240000000800 */
[----:B0-----:R-:W-:-:S05]  /*0040*/  IMAD R13, R13, UR4, R0 ;  /* 0x000000040d0d7c24 */ /* 0x001fca000f8e0200 */
[----:B------:R-:W-:-:S13]  /*0050*/  ISETP.GT.AND P0, PT, R13, 0x4c4b3f, PT ;  /* 0x004c4b3f0d00780c */ /* 0x000fda0003f04270 */
[----:B------:R-:W-:Y:S05]  /*0060*/  @P0 EXIT ;  /* 0x000000000000094d */ /* 0x000fea0003800000 */
[----:B------:R-:W0:Y:S01]  /*0070*/  LDC R0, c[0x0][0x388] ;  /* 0x0000e200ff007b82 */ /* 0x000e220000000800 */
[----:B------:R-:W1:Y:S01]  /*0080*/  LDCU.64 UR4, c[0x0][0x358] ;  /* 0x00006b00ff0477ac */ /* 0x000e620008000a00 */
[----:B------:R-:W-:Y:S01]  /*0090*/  IMAD.MOV.U32 R5, RZ, RZ, -0x75bd8fc ;  /* 0xf8a42704ff057424 */ /* 0x000fe200078e00ff */
[----:B------:R-:W-:Y:S01]  /*00a0*/  ISETP.NE.AND P0, PT, R13, RZ, PT ;  /* 0x000000ff0d00720c */ /* 0x000fe20003f05270 */
[----:B------:R-:W-:Y:S01]  /*00b0*/  IMAD.MOV.U32 R8, RZ, RZ, -0x23270784 ;  /* 0xdcd8f87cff087424 */ /* 0x000fe200078e00ff */
[----:B------:R-:W-:Y:S03]  /*00c0*/  BSSY.RECONVERGENT B0, `(.L_x_12) ;  /* 0x00000dd000007945 */ /* 0x000fe60003800200 */
[----:B------:R-:W2:Y:S01]  /*00d0*/  LDC.64 R6, c[0x0][0x380] ;  /* 0x0000e000ff067b82 */ /* 0x000ea20000000a00 */
[----:B0-----:R-:W-:-:S05]  /*00e0*/  LOP3.LUT R0, R0, 0xaad26b49, RZ, 0x3c, !PT ;  /* 0xaad26b4900007812 */ /* 0x001fca00078e3cff */
[----:B------:R-:W-:Y:S02]  /*00f0*/  IMAD R0, R0, 0x4182bed5, RZ ;  /* 0x4182bed500007824 */ /* 0x000fe400078e02ff */
[----:B--2---:R-:W-:-:S03]  /*0100*/  IMAD.WIDE R6, R13, 0x30, R6 ;  /* 0x000000300d067825 */ /* 0x004fc600078e0206 */
[C---:B------:R-:W-:Y:S01]  /*0110*/  LOP3.LUT R4, R0.reuse, 0x159a55e5, RZ, 0x3c, !PT ;  /* 0x159a55e500047812 */ /* 0x040fe200078e3cff */
[C---:B------:R-:W-:Y:S02]  /*0120*/  VIADD R2, R0.reuse, 0xd9f6dc18 ;  /* 0xd9f6dc1800027836 */ /* 0x040fe40000000000 */
[C---:B------:R-:W-:Y:S02]  /*0130*/  VIADD R3, R0.reuse, 0x75bcd15 ;  /* 0x075bcd1500037836 */ /* 0x040fe40000000000 */
[----:B-1----:R0:W-:Y:S01]  /*0140*/  STG.E.64 desc[UR4][R6.64+0x8], R4 ;  /* 0x0000080406007986 */ /* 0x0021e2000c101b04 */
[----:B------:R-:W-:-:S03]  /*0150*/  VIADD R9, R0, 0x583f19 ;  /* 0x00583f1900097836 */ /* 0x000fc60000000000 */
[----:B------:R0:W-:Y:S04]  /*0160*/  STG.E.64 desc[UR4][R6.64], R2 ;  /* 0x0000000206007986 */ /* 0x0001e8000c101b04 */
[----:B------:R0:W-:Y:S01]  /*0170*/  STG.E.64 desc[UR4][R6.64+0x10], R8 ;  /* 0x0000100806007986 */ /* 0x0001e2000c101b04 */
[----:B------:R-:W-:Y:S05]  /*0180*/  @!P0 BRA `(.L_x_13) ;  /* 0x0000000c00408947 */ /* 0x000fea0003800000 */
[----:B------:R-:W-:Y:S01]  /*0190*/  SHF.R.S32.HI R0, RZ, 0x1f, R13 ;  /* 0x0000001fff007819 */ /* 0x000fe2000001140d */
[----:B------:R-:W-:-:S07]  /*01a0*/  IMAD.MOV.U32 R12, RZ, RZ, RZ ;  /* 0x000000ffff0c7224 */ /* 0x000fce00078e00ff */
.L_x_19:
[----:B0-----:R-:W-:Y:S01]  /*01b0*/  LOP3.LUT R2, R13, 0x3, RZ, 0xc0, !PT ;  /* 0x000000030d027812 */ /* 0x001fe200078ec0ff */
[----:B------:R-:W-:Y:S03]  /*01c0*/  BSSY.RECONVERGENT B1, `(.L_x_14) ;  /* 0x00000c6000017945 */ /* 0x000fe60003800200 */
[----:B------:R-:W-:-:S04]  /*01d0*/  ISETP.NE.U32.AND P0, PT, R2, RZ, PT ;  /* 0x000000ff0200720c */ /* 0x000fc80003f05070 */
[----:B------:R-:W-:-:S13]  /*01e0*/  ISETP.NE.AND.EX P0, PT, RZ, RZ, PT, P0 ;  /* 0x000000ffff00720c */ /* 0x000fda0003f05300 */
[----:B------:R-:W-:Y:S05]  /*01f0*/  @!P0 BRA `(.L_x_15) ;  /* 0x0000000c00088947 */ /* 0x000fea0003800000 */
[----:B------:R-:W0:Y:S01]  /*0200*/  LDC.64 R8, c[0x4][RZ] ;  /* 0x01000000ff087b82 */ /* 0x000e220000000a00 */
[----:B------:R-:W-:Y:S02]  /*0210*/  IMAD.MOV.U32 R14, RZ, RZ, RZ ;  /* 0x000000ffff0e7224 */ /* 0x000fe400078e00ff */
[----:B0-----:R-:W-:-:S07]  /*0220*/  IMAD.WIDE.U32 R8, R12, 0xc80, R8 ;  /* 0x00000c800c087825 */ /* 0x001fce00078e0008 */
.L_x_18:
[----:B0-----:R-:W-:Y:S01]  /*0230*/  IMAD.MOV.U32 R15, RZ, RZ, RZ ;  /* 0x000000ffff0f7224 */ /* 0x001fe200078e00ff */
[----:B------:R-:W-:Y:S01]  /*0240*/  CS2R R2, SRZ ;  /* 0x0000000000027805 */ /* 0x000fe2000001ff00 */
[----:B------:R-:W-:Y:S01]  /*0250*/  IMAD.MOV.U32 R17, RZ, RZ, RZ ;  /* 0x000000ffff117224 */ /* 0x000fe200078e00ff */
[----:B------:R-:W-:-:S07]  /*0260*/  CS2R R4, SRZ ;  /* 0x0000000000047805 */ /* 0x000fce000001ff00 */
.L_x_17:
[----:B------:R-:W-:-:S05]  /*0270*/  IMAD.WIDE.U32 R10, R17, 0x4, R6 ;  /* 0x00000004110a7825 */ /* 0x000fca00078e0006 */
[----:B------:R0:W5:Y:S01]  /*0280*/  LDG.E R16, desc[UR4][R10.64+0x4] ;  /* 0x000004040a107981 */ /* 0x000162000c1e1900 */
[----:B------:R-:W-:-:S07]  /*0290*/  IMAD.MOV.U32 R19, RZ, RZ, RZ ;  /* 0x000000ffff137224 */ /* 0x000fce00078e00ff */
.L_x_16:
[----:B-----5:R-:W-:Y:S01]  /*02a0*/  SHF.R.U32.HI R24, RZ, R19, R16 ;  /* 0x00000013ff187219 */ /* 0x020fe20000011610 */
[----:B0-----:R-:W-:-:S03]  /*02b0*/  IMAD.SHL.U32 R10, R17, 0x20, RZ ;  /* 0x00000020110a7824 */ /* 0x001fc600078e00ff */
[----:B------:R-:W-:Y:S01]  /*02c0*/  LOP3.LUT R11, R24, 0x1, RZ, 0xc0, !PT ;  /* 0x00000001180b7812 */ /* 0x000fe200078ec0ff */
[----:B------:R-:W-:-:S03]  /*02d0*/  IMAD.IADD R10, R10, 0x1, R19 ;  /* 0x000000010a0a7824 */ /* 0x000fc600078e0213 */
[----:B------:R-:W-:Y:S01]  /*02e0*/  ISETP.NE.U32.AND P0, PT, R11, 0x1, PT ;  /* 0x000000010b00780c */ /* 0x000fe20003f05070 */
[----:B------:R-:W-:-:S03]  /*02f0*/  IMAD R11, R10, 0x5, RZ ;  /* 0x000000050a0b7824 */ /* 0x000fc600078e02ff */
[----:B------:R-:W-:Y:S01]  /*0300*/  R2P PR, R24, 0x7e ;  /* 0x0000007e18007804 */ /* 0x000fe20000000000 */
[----:B------:R-:W-:-:S08]  /*0310*/  IMAD.WIDE.U32 R10, R11, 0x4, R8 ;  /* 0x000000040b0a7825 */ /* 0x000fd000078e0008 */
[----:B------:R-:W2:Y:S04]  /*0320*/  @!P0 LDG.E R18, desc[UR4][R10.64] ;  /* 0x000000040a128981 */ /* 0x000ea8000c1e1900 */
[----:B------:R-:W3:Y:S04]  /*0330*/  @!P0 LDG.E R20, desc[UR4][R10.64+0x10] ;  /* 0x000010040a148981 */ /* 0x000ee8000c1e1900 */
[----:B------:R-:W4:Y:S04]  /*0340*/  @P1 LDG.E R22, desc[UR4][R10.64+0x14] ;  /* 0x000014040a161981 */ /* 0x000f28000c1e1900 */
[----:B------:R-:W4:Y:S04]  /*0350*/  @P2 LDG.E R26, desc[UR4][R10.64+0x28] ;  /* 0x000028040a1a2981 */ /* 0x000f28000c1e1900 */
[----:B------:R-:W4:Y:S04]  /*0360*/  @!P0 LDG.E R21, desc[UR4][R10.64+0x4] ;  /* 0x000004040a158981 */ /* 0x000f28000c1e1900 */
[----:B------:R-:W4:Y:S04]  /*0370*/  @!P0 LDG.E R23, desc[UR4][R10.64+0xc] ;  /* 0x00000c040a178981 */ /* 0x000f28000c1e1900 */
[----:B------:R-:W4:Y:S04]  /*0380*/  @P1 LDG.E R25, desc[UR4][R10.64+0x18] ;  /* 0x000018040a191981 */ /* 0x000f28000c1e1900 */
[----:B------:R-:W4:Y:S04]  /*0390*/  @P3 LDG.E R28, desc[UR4][R10.64+0x3c] ;  /* 0x00003c040a1c3981 */ /* 0x000f28000c1e1900 */
[----:B------:R-:W4:Y:S01]  /*03a0*/  @P6 LDG.E R27, desc[UR4][R10.64+0x7c] ;  /* 0x00007c040a1b6981 */ /* 0x000f22000c1e1900 */
[----:B--2---:R-:W-:-:S03]  /*03b0*/  @!P0 LOP3.LUT R15, R15, R18, RZ, 0x3c, !PT ;  /* 0x000000120f0f8212 */ /* 0x004fc600078e3cff */
[----:B------:R-:W2:Y:S01]  /*03c0*/  @!P0 LDG.E R18, desc[UR4][R10.64+0x8] ;  /* 0x000008040a128981 */ /* 0x000ea2000c1e1900 */
[----:B---3--:R-:W-:-:S03]  /*03d0*/  @!P0 LOP3.LUT R3, R3, R20, RZ, 0x3c, !PT ;  /* 0x0000001403038212 */ /* 0x008fc600078e3cff */
[----:B------:R-:W3:Y:S01]  /*03e0*/  @P1 LDG.E R20, desc[UR4][R10.64+0x24] ;  /* 0x000024040a141981 */ /* 0x000ee2000c1e1900 */
[----:B----4-:R-:W-:-:S03]  /*03f0*/  @P1 LOP3.LUT R15, R15, R22, RZ, 0x3c, !PT ;  /* 0x000000160f0f1212 */ /* 0x010fc600078e3cff */
[----:B------:R-:W4:Y:S01]  /*0400*/  @P2 LDG.E R22, desc[UR4][R10.64+0x38] ;  /* 0x000038040a162981 */ /* 0x000f22000c1e1900 */
[----:B------:R-:W-:-:S03]  /*0410*/  @P2 LOP3.LUT R15, R15, R26, RZ, 0x3c, !PT ;  /* 0x0000001a0f0f2212 */ /* 0x000fc600078e3cff */
[----:B------:R-:W4:Y:S01]  /*0420*/  @P4 LDG.E R26, desc[UR4][R10.64+0x50] ;  /* 0x000050040a1a4981 */ /* 0x000f22000c1e1900 */
[----:B------:R-:W-:-:S03]  /*0430*/  @!P0 LOP3.LUT R4, R4, R21, RZ, 0x3c, !PT ;  /* 0x0000001504048212 */ /* 0x000fc600078e3cff */
[----:B------:R-:W4:Y:S01]  /*0440*/  @P1 LDG.E R21, desc[UR4][R10.64+0x20] ;  /* 0x000020040a151981 */ /* 0x000f22000c1e1900 */
[----:B------:R-:W-:-:S03]  /*0450*/  @!P0 LOP3.LUT R2, R2, R23, RZ, 0x3c, !PT ;  /* 0x0000001702028212 */ /* 0x000fc600078e3cff */
[----:B------:R-:W4:Y:S01]  /*0460*/  @P2 LDG.E R23, desc[UR4][R10.64+0x2c] ;  /* 0x00002c040a172981 */ /* 0x000f22000c1e1900 */
[----:B------:R-:W-:-:S03]  /*0470*/  @P1 LOP3.LUT R4, R4, R25, RZ, 0x3c, !PT ;  /* 0x0000001904041212 */ /* 0x000fc600078e3cff */
[----:B------:R-:W4:Y:S01]  /*0480*/  @P2 LDG.E R25, desc[UR4][R10.64+0x34] ;  /* 0x000034040a192981 */ /* 0x000f22000c1e1900 */
[----:B--2---:R-:W-:-:S03]  /*0490*/  @!P0 LOP3.LUT R5, R5, R18, RZ, 0x3c, !PT ;  /* 0x0000001205058212 */ /* 0x004fc600078e3cff */
[----:B------:R-:W2:Y:S01]  /*04a0*/  @P1 LDG.E R18, desc[UR4][R10.64+0x1c] ;  /* 0x00001c040a121981 */ /* 0x000ea2000c1e1900 */
[----:B---3--:R-:W-:-:S03]  /*04b0*/  @P1 LOP3.LUT R3, R3, R20, RZ, 0x3c, !PT ;  /* 0x0000001403031212 */ /* 0x008fc600078e3cff */
[----:B------:R-:W3:Y:S01]  /*04c0*/  @P2 LDG.E R20, desc[UR4][R10.64+0x30] ;  /* 0x000030040a142981 */ /* 0x000ee2000c1e1900 */
[----:B----4-:R-:W-:-:S03]  /*04d0*/  @P2 LOP3.LUT R3, R3, R22, RZ, 0x3c, !PT ;  /* 0x0000001603032212 */ /* 0x010fc600078e3cff */
[----:B------:R-:W4:Y:S01]  /*04e0*/  @P3 LDG.E R22, desc[UR4][R10.64+0x4c] ;  /* 0x00004c040a163981 */ /* 0x000f22000c1e1900 */
[----:B------:R-:W-:-:S04]  /*04f0*/  @P3 LOP3.LUT R15, R15, R28, RZ, 0x3c, !PT ;  /* 0x0000001c0f0f3212 */ /* 0x000fc800078e3cff */
[----:B------:R-:W-:Y:S02]  /*0500*/  @P4 LOP3.LUT R15, R15, R26, RZ, 0x3c, !PT ;  /* 0x0000001a0f0f4212 */ /* 0x000fe400078e3cff */
[----:B------:R-:W-:Y:S01]  /*0510*/  @P1 LOP3.LUT R2, R2, R21, RZ, 0x3c, !PT ;  /* 0x0000001502021212 */ /* 0x000fe200078e3cff */
[----:B------:R-:W4:Y:S04]  /*0520*/  @P5 LDG.E R26, desc[UR4][R10.64+0x64] ;  /* 0x000064040a1a5981 */ /* 0x000f28000c1e1900 */
[----:B------:R-:W4:Y:S01]  /*0530*/  @P3 LDG.E R21, desc[UR4][R10.64+0x40] ;  /* 0x000040040a153981 */ /* 0x000f22000c1e1900 */
[----:B------:R-:W-:Y:S02]  /*0540*/  @P2 LOP3.LUT R4, R4, R23, RZ, 0x3c, !PT ;  /* 0x0000001704042212 */ /* 0x000fe400078e3cff */
[----:B------:R-:W-:Y:S01]  /*0550*/  @P2 LOP3.LUT R2, R2, R25, RZ, 0x3c, !PT ;  /* 0x0000001902022212 */ /* 0x000fe200078e3cff */
[----:B------:R-:W4:Y:S04]  /*0560*/  @P3 LDG.E R23, desc[UR4][R10.64+0x48] ;  /* 0x000048040a173981 */ /* 0x000f28000c1e1900 */
[----:B------:R-:W4:Y:S01]  /*0570*/  @P4 LDG.E R25, desc[UR4][R10.64+0x54] ;  /* 0x000054040a194981 */ /* 0x000f22000c1e1900 */
[----:B--2---:R-:W-:-:S03]  /*0580*/  @P1 LOP3.LUT R5, R5, R18, RZ, 0x3c, !PT ;  /* 0x0000001205051212 */ /* 0x004fc600078e3cff */
[----:B------:R-:W2:Y:S01]  /*0590*/  @P3 LDG.E R18, desc[UR4][R10.64+0x44] ;  /* 0x000044040a123981 */ /* 0x000ea2000c1e1900 */
[----:B---3--:R-:W-:-:S03]  /*05a0*/  @P2 LOP3.LUT R5, R5, R20, RZ, 0x3c, !PT ;  /* 0x0000001405052212 */ /* 0x008fc600078e3cff */
[----:B------:R-:W3:Y:S01]  /*05b0*/  @P4 LDG.E R20, desc[UR4][R10.64+0x58] ;  /* 0x000058040a144981 */ /* 0x000ee2000c1e1900 */
[----:B----4-:R-:W-:-:S03]  /*05c0*/  @P3 LOP3.LUT R3, R3, R22, RZ, 0x3c, !PT ;  /* 0x0000001603033212 */ /* 0x010fc600078e3cff */
[----:B------:R-:W4:Y:S01]  /*05d0*/  @P4 LDG.E R22, desc[UR4][R10.64+0x60] ;  /* 0x000060040a164981 */ /* 0x000f22000c1e1900 */
[----:B------:R-:W-:Y:S02]  /*05e0*/  LOP3.LUT P0, RZ, R24, 0x80, RZ, 0xc0, !PT ;  /* 0x0000008018ff7812 */ /* 0x000fe4000780c0ff */
[----:B------:R-:W-:Y:S02]  /*05f0*/  @P5 LOP3.LUT R15, R15, R26, RZ, 0x3c, !PT ;  /* 0x0000001a0f0f5212 */ /* 0x000fe400078e3cff */
[----:B------:R-:W4:Y:S01]  /*0600*/  @P6 LDG.E R26, desc[UR4][R10.64+0x78] ;  /* 0x000078040a1a6981 */ /* 0x000f22000c1e1900 */
[----:B------:R-:W-:-:S03]  /*0610*/  @P3 LOP3.LUT R4, R4, R21, RZ, 0x3c, !PT ;  /* 0x0000001504043212 */ /* 0x000fc600078e3cff */
[----:B------:R-:W4:Y:S01]  /*0620*/  @P4 LDG.E R21, desc[UR4][R10.64+0x5c] ;  /* 0x00005c040a154981 */ /* 0x000f22000c1e1900 */
[----:B------:R-:W-:-:S03]  /*0630*/  @P3 LOP3.LUT R2, R2, R23, RZ, 0x3c, !PT ;  /* 0x0000001702023212 */ /* 0x000fc600078e3cff */
[----:B------:R-:W4:Y:S01]  /*0640*/  @P5 LDG.E R23, desc[UR4][R10.64+0x68] ;  /* 0x000068040a175981 */ /* 0x000f22000c1e1900 */
[----:B------:R-:W-:-:S03]  /*0650*/  @P4 LOP3.LUT R4, R4, R25, RZ, 0x3c, !PT ;  /* 0x0000001904044212 */ /* 0x000fc600078e3cff */
[----:B------:R-:W4:Y:S01]  /*0660*/  @P5 LDG.E R25, desc[UR4][R10.64+0x70] ;  /* 0x000070040a195981 */ /* 0x000f22000c1e1900 */
[----:B--2---:R-:W-:-:S03]  /*0670*/  @P3 LOP3.LUT R5, R5, R18, RZ, 0x3c, !PT ;  /* 0x0000001205053212 */ /* 0x004fc600078e3cff */
[----:B------:R-:W2:Y:S01]  /*0680*/  @P5 LDG.E R18, desc[UR4][R10.64+0x6c] ;  /* 0x00006c040a125981 */ /* 0x000ea2000c1e1900 */
[----:B---3--:R-:W-:-:S03]  /*0690*/  @P4 LOP3.LUT R5, R5, R20, RZ, 0x3c, !PT ;  /* 0x0000001405054212 */ /* 0x008fc600078e3cff */
[----:B------:R-:W3:Y:S01]  /*06a0*/  @P5 LDG.E R20, desc[UR4][R10.64+0x74] ;  /* 0x000074040a145981 */ /* 0x000ee2000c1e1900 */
[----:B----4-:R-:W-:-:S03]  /*06b0*/  @P4 LOP3.LUT R3, R3, R22, RZ, 0x3c, !PT ;  /* 0x0000001603034212 */ /* 0x010fc600078e3cff */
[----:B------:R-:W4:Y:S01]  /*06c0*/  @P0 LDG.E R22, desc[UR4][R10.64+0x8c] ;  /* 0x00008c040a160981 */ /* 0x000f22000c1e1900 */
[----:B------:R-:W-:-:S03]  /*06d0*/  @P6 LOP3.LUT R15, R15, R26, RZ, 0x3c, !PT ;  /* 0x0000001a0f0f6212 */ /* 0x000fc600078e3cff */
        /* <DEDUP_REMOVED lines=13> */
[----:B------:R-:W-:Y:S02]  /*07b0*/  @P6 LOP3.LUT R4, R4, R27, RZ, 0x3c, !PT ;  /* 0x0000001b04046212 */ /* 0x000fe400078e3cff */
[----:B------:R-:W-:Y:S02]  /*07c0*/  @P6 LOP3.LUT R2, R2, R21, RZ, 0x3c, !PT ;  /* 0x0000001502026212 */ /* 0x000fe400078e3cff */
[----:B------:R-:W-:Y:S02]  /*07d0*/  @P0 LOP3.LUT R4, R4, R23, RZ, 0x3c, !PT ;  /* 0x0000001704040212 */ /* 0x000fe400078e3cff */
[----:B------:R-:W-:Y:S02]  /*07e0*/  @P0 LOP3.LUT R2, R2, R25, RZ, 0x3c, !PT ;  /* 0x0000001902020212 */ /* 0x000fe400078e3cff */
[----:B--2---:R-:W-:Y:S02]  /*07f0*/  @P6 LOP3.LUT R5, R5, R18, RZ, 0x3c, !PT ;  /* 0x0000001205056212 */ /* 0x004fe400078e3cff */
[----:B---3--:R-:W-:-:S02]  /*0800*/  @P6 LOP3.LUT R3, R3, R20, RZ, 0x3c, !PT ;  /* 0x0000001403036212 */ /* 0x008fc400078e3cff */
[----:B----4-:R-:W-:Y:S02]  /*0810*/  @P0 LOP3.LUT R5, R5, R22, RZ, 0x3c, !PT ;  /* 0x0000001605050212 */ /* 0x010fe400078e3cff */
[----:B------:R-:W-:Y:S02]  /*0820*/  @P0 LOP3.LUT R3, R3, R26, RZ, 0x3c, !PT ;  /* 0x0000001a03030212 */ /* 0x000fe400078e3cff */
[----:B------:R-:W-:-:S13]  /*0830*/  R2P PR, R24.B1, 0x7f ;  /* 0x0000007f18007804 */ /* 0x000fda0000001000 */
[----:B------:R-:W2:Y:S04]  /*0840*/  @P0 LDG.E R18, desc[UR4][R10.64+0xa0] ;  /* 0x0000a0040a120981 */ /* 0x000ea8000c1e1900 */
[----:B------:R-:W3:Y:S04]  /*0850*/  @P1 LDG.E R22, desc[UR4][R10.64+0xb4] ;  /* 0x0000b4040a161981 */ /* 0x000ee8000c1e1900 */
[----:B------:R-:W4:Y:S04]  /*0860*/  @P2 LDG.E R26, desc[UR4][R10.64+0xc8] ;  /* 0x0000c8040a1a2981 */ /* 0x000f28000c1e1900 */
[----:B------:R-:W4:Y:S04]  /*0870*/  @P3 LDG.E R28, desc[UR4][R10.64+0xdc] ;  /* 0x0000dc040a1c3981 */ /* 0x000f28000c1e1900 */
[----:B------:R-:W4:Y:S04]  /*0880*/  @P0 LDG.E R23, desc[UR4][R10.64+0xa4] ;  /* 0x0000a4040a170981 */ /* 0x000f28000c1e1900 */
[----:B------:R-:W4:Y:S04]  /*0890*/  @P0 LDG.E R20, desc[UR4][R10.64+0xa8] ;  /* 0x0000a8040a140981 */ /* 0x000f28000c1e1900 */
[----:B------:R-:W4:Y:S04]  /*08a0*/  @P4 LDG.E R25, desc[UR4][R10.64+0xf0] ;  /* 0x0000f0040a194981 */ /* 0x000f28000c1e1900 */
        /* <DEDUP_REMOVED lines=21> */
[----:B------:R-:W-:Y:S02]  /*0a00*/  LOP3.LUT P0, RZ, R24, 0x8000, RZ, 0xc0, !PT ;  /* 0x0000800018ff7812 */ /* 0x000fe4000780c0ff */
[----:B----4-:R-:W-:Y:S01]  /*0a10*/  @P5 LOP3.LUT R15, R15, R26, RZ, 0x3c, !PT ;  /* 0x0000001a0f0f5212 */ /* 0x010fe200078e3cff */
[----:B------:R-:W4:Y:S04]  /*0a20*/  @P3 LDG.E R24, desc[UR4][R10.64+0xe4] ;  /* 0x0000e4040a183981 */ /* 0x000f28000c1e1900 */
[----:B------:R-:W2:Y:S01]  /*0a30*/  @P6 LDG.E R26, desc[UR4][R10.64+0x118] ;  /* 0x000118040a1a6981 */ /* 0x000ea2000c1e1900 */
        /* <DEDUP_REMOVED lines=8> */
[----:B---3--:R-:W-:-:S03]  /*0ac0*/  @P2 LOP3.LUT R3, R3, R22, RZ, 0x3c, !PT ;  /* 0x0000001603032212 */ /* 0x008fc600078e3cff */
[----:B------:R-:W3:Y:S01]  /*0ad0*/  @P4 LDG.E R22, desc[UR4][R10.64+0x100] ;  /* 0x000100040a164981 */ /* 0x000ee2000c1e1900 */
[----:B--2---:R-:W-:-:S03]  /*0ae0*/  @P6 LOP3.LUT R15, R15, R26, RZ, 0x3c, !PT ;  /* 0x0000001a0f0f6212 */ /* 0x004fc600078e3cff */
[----:B------:R-:W2:Y:S01]  /*0af0*/  @P0 LDG.E R26, desc[UR4][R10.64+0x12c] ;  /* 0x00012c040a1a0981 */ /* 0x000ea2000c1e1900 */
[----:B----4-:R-:W-:-:S03]  /*0b00*/  @P2 LOP3.LUT R2, R2, R23, RZ, 0x3c, !PT ;  /* 0x0000001702022212 */ /* 0x010fc600078e3cff */
[----:B------:R-:W4:Y:S01]  /*0b10*/  @P4 LDG.E R23, desc[UR4][R10.64+0xfc] ;  /* 0x0000fc040a174981 */ /* 0x000f22000c1e1900 */
[----:B------:R-:W-:-:S03]  /*0b20*/  @P2 LOP3.LUT R5, R5, R20, RZ, 0x3c, !PT ;  /* 0x0000001405052212 */ /* 0x000fc600078e3cff */
[----:B------:R-:W4:Y:S01]  /*0b30*/  @P4 LDG.E R20, desc[UR4][R10.64+0xf8] ;  /* 0x0000f8040a144981 */ /* 0x000f22000c1e1900 */
[----:B------:R-:W-:Y:S02]  /*0b40*/  @P3 LOP3.LUT R2, R2, R27, RZ, 0x3c, !PT ;  /* 0x0000001b02023212 */ /* 0x000fe400078e3cff */
[----:B------:R-:W-:Y:S01]  /*0b50*/  @P3 LOP3.LUT R4, R4, R25, RZ, 0x3c, !PT ;  /* 0x0000001904043212 */ /* 0x000fe200078e3cff */
[----:B------:R-:W4:Y:S01]  /*0b60*/  @P5 LDG.E R27, desc[UR4][R10.64+0x110] ;  /* 0x000110040a1b5981 */ /* 0x000f22000c1e1900 */
[----:B------:R-:W-:-:S03]  /*0b70*/  @P3 LOP3.LUT R5, R5, R24, RZ, 0x3c, !PT ;  /* 0x0000001805053212 */ /* 0x000fc600078e3cff */
[----:B------:R-:W4:Y:S04]  /*0b80*/  @P5 LDG.E R25, desc[UR4][R10.64+0x108] ;  /* 0x000108040a195981 */ /* 0x000f28000c1e1900 */
        /* <DEDUP_REMOVED lines=19> */
[----:B------:R-:W-:-:S05]  /*0cc0*/  VIADD R19, R19, 0x10 ;  /* 0x0000001013137836 */ /* 0x000fca0000000000 */
[----:B------:R-:W-:Y:S02]  /*0cd0*/  ISETP.NE.AND P1, PT, R19, 0x20, PT ;  /* 0x000000201300780c */ /* 0x000fe40003f25270 */
[----:B------:R-:W-:Y:S02]  /*0ce0*/  @P5 LOP3.LUT R3, R3, R18, RZ, 0x3c, !PT ;  /* 0x0000001203035212 */ /* 0x000fe400078e3cff */
[----:B------:R-:W-:Y:S02]  /*0cf0*/  @P6 LOP3.LUT R4, R4, R21, RZ, 0x3c, !PT ;  /* 0x0000001504046212 */ /* 0x000fe400078e3cff */
[----:B---3--:R-:W-:-:S04]  /*0d00*/  @P6 LOP3.LUT R3, R3, R22, RZ, 0x3c, !PT ;  /* 0x0000001603036212 */ /* 0x008fc800078e3cff */
[----:B--2---:R-:W-:Y:S02]  /*0d10*/  @P0 LOP3.LUT R3, R3, R26, RZ, 0x3c, !PT ;  /* 0x0000001a03030212 */ /* 0x004fe400078e3cff */
[----:B----4-:R-:W-:Y:S02]  /*0d20*/  @P6 LOP3.LUT R2, R2, R23, RZ, 0x3c, !PT ;  /* 0x0000001702026212 */ /* 0x010fe400078e3cff */
[----:B------:R-:W-:Y:S02]  /*0d30*/  @P6 LOP3.LUT R5, R5, R20, RZ, 0x3c, !PT ;  /* 0x0000001405056212 */ /* 0x000fe400078e3cff */
[----:B------:R-:W-:Y:S02]  /*0d40*/  @P0 LOP3.LUT R2, R2, R27, RZ, 0x3c, !PT ;  /* 0x0000001b02020212 */ /* 0x000fe400078e3cff */
[----:B------:R-:W-:Y:S02]  /*0d50*/  @P0 LOP3.LUT R4, R4, R25, RZ, 0x3c, !PT ;  /* 0x0000001904040212 */ /* 0x000fe400078e3cff */
[----:B------:R-:W-:Y:S01]  /*0d60*/  @P0 LOP3.LUT R5, R5, R24, RZ, 0x3c, !PT ;  /* 0x0000001805050212 */ /* 0x000fe200078e3cff */
[----:B------:R-:W-:Y:S06]  /*0d70*/  @P1 BRA `(.L_x_16) ;  /* 0xfffffff400481947 */ /* 0x000fec000383ffff */
[----:B------:R-:W-:-:S05]  /*0d80*/  VIADD R17, R17, 0x1 ;  /* 0x0000000111117836 */ /* 0x000fca0000000000 */
[----:B------:R-:W-:-:S13]  /*0d90*/  ISETP.NE.AND P0, PT, R17, 0x5, PT ;  /* 0x000000051100780c */ /* 0x000fda0003f05270 */
[----:B------:R-:W-:Y:S05]  /*0da0*/  @P0 BRA `(.L_x_17) ;  /* 0xfffffff400300947 */ /* 0x000fea000383ffff */
[----:B------:R0:W-:Y:S01]  /*0db0*/  STG.E.64 desc[UR4][R6.64+0x8], R4 ;  /* 0x0000080406007986 */ /* 0x0001e2000c101b04 */
[----:B------:R-:W-:Y:S01]  /*0dc0*/  VIADD R14, R14, 0x1 ;  /* 0x000000010e0e7836 */ /* 0x000fe20000000000 */
[----:B------:R-:W-:Y:S02]  /*0dd0*/  LOP3.LUT R11, R13, 0x3, RZ, 0xc0, !PT ;  /* 0x000000030d0b7812 */ /* 0x000fe400078ec0ff */
[----:B------:R0:W-:Y:S02]  /*0de0*/  STG.E.64 desc[UR4][R6.64+0x10], R2 ;  /* 0x0000100206007986 */ /* 0x0001e4000c101b04 */
[----:B------:R-:W-:Y:S02]  /*0df0*/  ISETP.GE.U32.AND P0, PT, R14, R11, PT ;  /* 0x0000000b0e00720c */ /* 0x000fe40003f06070 */
[----:B------:R0:W-:Y:S11]  /*0e00*/  STG.E desc[UR4][R6.64+0x4], R15 ;  /* 0x0000040f06007986 */ /* 0x0001f6000c101904 */
[----:B------:R-:W-:Y:S05]  /*0e10*/  @!P0 BRA `(.L_x_18) ;  /* 0xfffffff400048947 */ /* 0x000fea000383ffff */
.L_x_15:
[----:B------:R-:W-:Y:S05]  /*0e20*/  BSYNC.RECONVERGENT B1 ;  /* 0x0000000000017941 */ /* 0x000fea0003800200 */
.L_x_14:
[C---:B------:R-:W-:Y:S01]  /*0e30*/  ISETP.GT.U32.AND P0, PT, R13.reuse, 0x3, PT ;  /* 0x000000030d00780c */ /* 0x040fe20003f04070 */
[----:B------:R-:W-:Y:S01]  /*0e40*/  VIADD R12, R12, 0x1 ;  /* 0x000000010c0c7836 */ /* 0x000fe20000000000 */
[--C-:B------:R-:W-:Y:S02]  /*0e50*/  SHF.R.U64 R13, R13, 0x2, R0.reuse ;  /* 0x000000020d0d7819 */ /* 0x100fe40000001200 */
[----:B------:R-:W-:Y:S02]  /*0e60*/  ISETP.GT.U32.AND.EX P0, PT, R0, RZ, PT, P0 ;  /* 0x000000ff0000720c */ /* 0x000fe40003f04100 */
[----:B------:R-:W-:-:S11]  /*0e70*/  SHF.R.U32.HI R0, RZ, 0x2, R0 ;  /* 0x00000002ff007819 */ /* 0x000fd60000011600 */
[----:B------:R-:W-:Y:S05]  /*0e80*/  @P0 BRA `(.L_x_19) ;  /* 0xfffffff000c80947 */ /* 0x000fea000383ffff */
.L_x_13:
[----:B------:R-:W-:Y:S05]  /*0e90*/  BSYNC.RECONVERGENT B0 ;  /* 0x0000000000007941 */ /* 0x000fea0003800200 */
.L_x_12:
[----:B------:R-:W-:Y:S04]  /*0ea0*/  STG.E.64 desc[UR4][R6.64+0x18], RZ ;  /* 0x000018ff06007986 */ /* 0x000fe8000c101b04 */
[----:B------:R-:W-:Y:S04]  /*0eb0*/  STG.E desc[UR4][R6.64+0x20], RZ ;  /* 0x000020ff06007986 */ /* 0x000fe8000c101904 */
[----:B------:R-:W-:Y:S01]  /*0ec0*/  STG.E.64 desc[UR4][R6.64+0x28], RZ ;  /* 0x000028ff06007986 */ /* 0x000fe2000c101b04 */
[----:B------:R-:W-:Y:S05]  /*0ed0*/  EXIT ;  /* 0x000000000000794d */ /* 0x000fea0003800000 */
.L_x_20:
        /* <DEDUP_REMOVED lines=10> */
.L_x_23:


//--------------------- .nv.global.init           --------------------------
	.section	.nv.global.init,"aw",@progbits
	.align	4
.nv.global.init:
	.type		mrg32k3aM1SubSeq,@object
	.size		mrg32k3aM1SubSeq,(mrg32k3aM2SubSeq - mrg32k3aM1SubSeq)
mrg32k3aM1SubSeq:
        /*0000*/ 	.byte	0x0b, 0xcc, 0xee, 0x04, 0x73, 0x29, 0x8b, 0x6f, 0xf6, 0x53, 0x03, 0xf6, 0x23, 0xf6, 0xea, 0xda
        /* <DEDUP_REMOVED lines=125> */
	.type		mrg32k3aM2SubSeq,@object
	.size		mrg32k3aM2SubSeq,(mrg32k3aM1 - mrg32k3aM2SubSeq)
mrg32k3aM2SubSeq:
        /* <DEDUP_REMOVED lines=126> */
	.type		mrg32k3aM1,@object
	.size		mrg32k3aM1,(mrg32k3aM1Seq - mrg32k3aM1)
mrg32k3aM1:
        /* <DEDUP_REMOVED lines=144> */
	.type		mrg32k3aM1Seq,@object
	.size		mrg32k3aM1Seq,(mrg32k3aM2 - mrg32k3aM1Seq)
mrg32k3aM1Seq:
        /* <DEDUP_REMOVED lines=144> */
	.type		mrg32k3aM2,@object
	.size		mrg32k3aM2,(mrg32k3aM2Seq - mrg32k3aM2)
mrg32k3aM2:
        /* <DEDUP_REMOVED lines=144> */
	.type		mrg32k3aM2Seq,@object
	.size		mrg32k3aM2Seq,(precalc_xorwow_matrix - mrg32k3aM2Seq)
mrg32k3aM2Seq:
        /* <DEDUP_REMOVED lines=144> */
	.type		precalc_xorwow_matrix,@object
	.size		precalc_xorwow_matrix,(precalc_xorwow_offset_matrix - precalc_xorwow_matrix)
precalc_xorwow_matrix:
        /* <DEDUP_REMOVED lines=6400> */
	.type		precalc_xorwow_offset_matrix,@object
	.size		precalc_xorwow_offset_matrix,(.L_1 - precalc_xorwow_offset_matrix)
precalc_xorwow_offset_matrix:
        /* <DEDUP_REMOVED lines=6400> */
.L_1:


//--------------------- .nv.shared.reserved.0     --------------------------
	.section	.nv.shared.reserved.0,"aw",@nobits
	.weak		__nv_reservedSMEM_offset_0_alias
	.size		__nv_reservedSMEM_offset_0_alias, 0, 64
	.other		__nv_reservedSMEM_offset_0_alias,@"STO_CUDA_RESERVED_SHARED STV_DEFAULT"
__nv_reservedSMEM_offset_0_alias:
	.zero		0
	.zero		64


//--------------------- .nv.constant0._Z16MonteCarloKernelPfffffS_P17curandStateXORWOW --------------------------
	.section	.nv.constant0._Z16MonteCarloKernelPfffffS_P17curandStateXORWOW,"a",@progbits
	.sectionflags	@""
	.align	4
.nv.constant0._Z16MonteCarloKernelPfffffS_P17curandStateXORWOW:
	.zero		936


//--------------------- .nv.constant0._Z16initRandomStatesP17curandStateXORWOWj --------------------------
	.section	.nv.constant0._Z16initRandomStatesP17curandStateXORWOWj,"a",@progbits
	.sectionflags	@""
	.align	4
.nv.constant0._Z16initRandomStatesP17curandStateXORWOWj:
	.zero		908


//--------------------- SYMBOLS --------------------------

	.type		.nv.reservedSmem.offset0,@object
	.size		.nv.reservedSmem.offset0,0x4
